//
// Generated by NVIDIA NVVM Compiler
//
// Compiler Build ID: CL-36424714
// Cuda compilation tools, release 13.0, V13.0.88
// Based on NVVM 20.0.0
//

.version 9.0
.target sm_100
.address_size 64

	// .globl	_Z31convolutionKernelWithoutPaddingPKfS0_Pfii

.visible .entry _Z31convolutionKernelWithoutPaddingPKfS0_Pfii(
	.param .u64 .ptr .align 1 _Z31convolutionKernelWithoutPaddingPKfS0_Pfii_param_0,
	.param .u64 .ptr .align 1 _Z31convolutionKernelWithoutPaddingPKfS0_Pfii_param_1,
	.param .u64 .ptr .align 1 _Z31convolutionKernelWithoutPaddingPKfS0_Pfii_param_2,
	.param .u32 _Z31convolutionKernelWithoutPaddingPKfS0_Pfii_param_3,
	.param .u32 _Z31convolutionKernelWithoutPaddingPKfS0_Pfii_param_4
)
{
	.reg .pred 	%p<13>;
	.reg .b32 	%r<52>;
	.reg .b32 	%f<119>;
	.reg .b64 	%rd<45>;

	ld.param.u64 	%rd10, [_Z31convolutionKernelWithoutPaddingPKfS0_Pfii_param_0];
	ld.param.u64 	%rd11, [_Z31convolutionKernelWithoutPaddingPKfS0_Pfii_param_1];
	ld.param.u64 	%rd9, [_Z31convolutionKernelWithoutPaddingPKfS0_Pfii_param_2];
	ld.param.u32 	%r22, [_Z31convolutionKernelWithoutPaddingPKfS0_Pfii_param_3];
	ld.param.u32 	%r23, [_Z31convolutionKernelWithoutPaddingPKfS0_Pfii_param_4];
	cvta.to.global.u64 	%rd1, %rd11;
	cvta.to.global.u64 	%rd2, %rd10;
	mov.u32 	%r24, %ctaid.x;
	mov.u32 	%r25, %ntid.x;
	mov.u32 	%r26, %tid.x;
	mad.lo.s32 	%r1, %r24, %r25, %r26;
	mov.u32 	%r27, %ctaid.y;
	mov.u32 	%r28, %ntid.y;
	mov.u32 	%r29, %tid.y;
	mad.lo.s32 	%r30, %r27, %r28, %r29;
	sub.s32 	%r31, %r22, %r23;
	max.s32 	%r32, %r1, %r30;
	setp.gt.s32 	%p1, %r32, %r31;
	@%p1 bra 	$L__BB0_18;
	setp.lt.s32 	%p2, %r23, 1;
	mov.f32 	%f117, 0f00000000;
	@%p2 bra 	$L__BB0_17;
	and.b32  	%r4, %r23, 15;
	and.b32  	%r5, %r23, 7;
	and.b32  	%r6, %r23, 2147483632;
	and.b32  	%r7, %r23, 3;
	neg.s32 	%r8, %r6;
	add.s64 	%rd3, %rd2, 32;
	mov.f32 	%f117, 0f00000000;
	mov.b32 	%r46, 0;
$L__BB0_3:
	setp.lt.u32 	%p3, %r23, 16;
	add.s32 	%r35, %r46, %r30;
	mad.lo.s32 	%r10, %r35, %r22, %r1;
	mul.lo.s32 	%r11, %r46, %r23;
	mov.b32 	%r50, 0;
	@%p3 bra 	$L__BB0_6;
	mul.wide.u32 	%rd12, %r11, 4;
	add.s64 	%rd13, %rd1, %rd12;
	add.s64 	%rd44, %rd13, 32;
	mov.u32 	%r47, %r10;
	mov.u32 	%r48, %r8;
$L__BB0_5:
	.pragma "nounroll";
	mul.wide.s32 	%rd14, %r47, 4;
	add.s64 	%rd15, %rd3, %rd14;
	ld.global.f32 	%f20, [%rd15+-32];
	ld.global.f32 	%f21, [%rd44+-32];
	fma.rn.f32 	%f22, %f20, %f21, %f117;
	ld.global.f32 	%f23, [%rd15+-28];
	ld.global.f32 	%f24, [%rd44+-28];
	fma.rn.f32 	%f25, %f23, %f24, %f22;
	ld.global.f32 	%f26, [%rd15+-24];
	ld.global.f32 	%f27, [%rd44+-24];
	fma.rn.f32 	%f28, %f26, %f27, %f25;
	ld.global.f32 	%f29, [%rd15+-20];
	ld.global.f32 	%f30, [%rd44+-20];
	fma.rn.f32 	%f31, %f29, %f30, %f28;
	ld.global.f32 	%f32, [%rd15+-16];
	ld.global.f32 	%f33, [%rd44+-16];
	fma.rn.f32 	%f34, %f32, %f33, %f31;
	ld.global.f32 	%f35, [%rd15+-12];
	ld.global.f32 	%f36, [%rd44+-12];
	fma.rn.f32 	%f37, %f35, %f36, %f34;
	ld.global.f32 	%f38, [%rd15+-8];
	ld.global.f32 	%f39, [%rd44+-8];
	fma.rn.f32 	%f40, %f38, %f39, %f37;
	ld.global.f32 	%f41, [%rd15+-4];
	ld.global.f32 	%f42, [%rd44+-4];
	fma.rn.f32 	%f43, %f41, %f42, %f40;
	ld.global.f32 	%f44, [%rd15];
	ld.global.f32 	%f45, [%rd44];
	fma.rn.f32 	%f46, %f44, %f45, %f43;
	ld.global.f32 	%f47, [%rd15+4];
	ld.global.f32 	%f48, [%rd44+4];
	fma.rn.f32 	%f49, %f47, %f48, %f46;
	ld.global.f32 	%f50, [%rd15+8];
	ld.global.f32 	%f51, [%rd44+8];
	fma.rn.f32 	%f52, %f50, %f51, %f49;
	ld.global.f32 	%f53, [%rd15+12];
	ld.global.f32 	%f54, [%rd44+12];
	fma.rn.f32 	%f55, %f53, %f54, %f52;
	ld.global.f32 	%f56, [%rd15+16];
	ld.global.f32 	%f57, [%rd44+16];
	fma.rn.f32 	%f58, %f56, %f57, %f55;
	ld.global.f32 	%f59, [%rd15+20];
	ld.global.f32 	%f60, [%rd44+20];
	fma.rn.f32 	%f61, %f59, %f60, %f58;
	ld.global.f32 	%f62, [%rd15+24];
	ld.global.f32 	%f63, [%rd44+24];
	fma.rn.f32 	%f64, %f62, %f63, %f61;
	ld.global.f32 	%f65, [%rd15+28];
	ld.global.f32 	%f66, [%rd44+28];
	fma.rn.f32 	%f117, %f65, %f66, %f64;
	add.s32 	%r48, %r48, 16;
	add.s32 	%r47, %r47, 16;
	add.s64 	%rd44, %rd44, 64;
	setp.ne.s32 	%p4, %r48, 0;
	mov.u32 	%r50, %r6;
	@%p4 bra 	$L__BB0_5;
$L__BB0_6:
	setp.eq.s32 	%p5, %r4, 0;
	@%p5 bra 	$L__BB0_16;
	add.s32 	%r36, %r4, -1;
	setp.lt.u32 	%p6, %r36, 7;
	@%p6 bra 	$L__BB0_9;
	add.s32 	%r37, %r10, %r50;
	mul.wide.s32 	%rd16, %r37, 4;
	add.s64 	%rd17, %rd2, %rd16;
	ld.global.f32 	%f68, [%rd17];
	add.s32 	%r38, %r50, %r11;
	mul.wide.u32 	%rd18, %r38, 4;
	add.s64 	%rd19, %rd1, %rd18;
	ld.global.f32 	%f69, [%rd19];
	fma.rn.f32 	%f70, %f68, %f69, %f117;
	ld.global.f32 	%f71, [%rd17+4];
	cvt.u64.u32 	%rd20, %r11;
	cvt.u64.u32 	%rd21, %r50;
	add.s64 	%rd22, %rd21, %rd20;
	shl.b64 	%rd23, %rd22, 2;
	add.s64 	%rd24, %rd1, %rd23;
	ld.global.f32 	%f72, [%rd24+4];
	fma.rn.f32 	%f73, %f71, %f72, %f70;
	ld.global.f32 	%f74, [%rd17+8];
	ld.global.f32 	%f75, [%rd24+8];
	fma.rn.f32 	%f76, %f74, %f75, %f73;
	ld.global.f32 	%f77, [%rd17+12];
	ld.global.f32 	%f78, [%rd24+12];
	fma.rn.f32 	%f79, %f77, %f78, %f76;
	ld.global.f32 	%f80, [%rd17+16];
	ld.global.f32 	%f81, [%rd24+16];
	fma.rn.f32 	%f82, %f80, %f81, %f79;
	ld.global.f32 	%f83, [%rd17+20];
	ld.global.f32 	%f84, [%rd24+20];
	fma.rn.f32 	%f85, %f83, %f84, %f82;
	ld.global.f32 	%f86, [%rd17+24];
	ld.global.f32 	%f87, [%rd24+24];
	fma.rn.f32 	%f88, %f86, %f87, %f85;
	ld.global.f32 	%f89, [%rd17+28];
	ld.global.f32 	%f90, [%rd24+28];
	fma.rn.f32 	%f117, %f89, %f90, %f88;
	add.s32 	%r50, %r50, 8;
$L__BB0_9:
	setp.eq.s32 	%p7, %r5, 0;
	@%p7 bra 	$L__BB0_16;
	add.s32 	%r39, %r5, -1;
	setp.lt.u32 	%p8, %r39, 3;
	@%p8 bra 	$L__BB0_12;
	add.s32 	%r40, %r10, %r50;
	mul.wide.s32 	%rd25, %r40, 4;
	add.s64 	%rd26, %rd2, %rd25;
	ld.global.f32 	%f92, [%rd26];
	add.s32 	%r41, %r50, %r11;
	mul.wide.u32 	%rd27, %r41, 4;
	add.s64 	%rd28, %rd1, %rd27;
	ld.global.f32 	%f93, [%rd28];
	fma.rn.f32 	%f94, %f92, %f93, %f117;
	ld.global.f32 	%f95, [%rd26+4];
	cvt.u64.u32 	%rd29, %r11;
	cvt.u64.u32 	%rd30, %r50;
	add.s64 	%rd31, %rd30, %rd29;
	shl.b64 	%rd32, %rd31, 2;
	add.s64 	%rd33, %rd1, %rd32;
	ld.global.f32 	%f96, [%rd33+4];
	fma.rn.f32 	%f97, %f95, %f96, %f94;
	ld.global.f32 	%f98, [%rd26+8];
	ld.global.f32 	%f99, [%rd33+8];
	fma.rn.f32 	%f100, %f98, %f99, %f97;
	ld.global.f32 	%f101, [%rd26+12];
	ld.global.f32 	%f102, [%rd33+12];
	fma.rn.f32 	%f117, %f101, %f102, %f100;
	add.s32 	%r50, %r50, 4;
$L__BB0_12:
	setp.eq.s32 	%p9, %r7, 0;
	@%p9 bra 	$L__BB0_16;
	setp.eq.s32 	%p10, %r7, 1;
	add.s32 	%r42, %r10, %r50;
	mul.wide.s32 	%rd34, %r42, 4;
	add.s64 	%rd7, %rd2, %rd34;
	ld.global.f32 	%f103, [%rd7];
	add.s32 	%r43, %r50, %r11;
	mul.wide.u32 	%rd35, %r43, 4;
	add.s64 	%rd36, %rd1, %rd35;
	ld.global.f32 	%f104, [%rd36];
	fma.rn.f32 	%f117, %f103, %f104, %f117;
	@%p10 bra 	$L__BB0_16;
	setp.eq.s32 	%p11, %r7, 2;
	ld.global.f32 	%f105, [%rd7+4];
	cvt.u64.u32 	%rd37, %r11;
	cvt.u64.u32 	%rd38, %r50;
	add.s64 	%rd39, %rd38, %rd37;
	shl.b64 	%rd40, %rd39, 2;
	add.s64 	%rd8, %rd1, %rd40;
	ld.global.f32 	%f106, [%rd8+4];
	fma.rn.f32 	%f117, %f105, %f106, %f117;
	@%p11 bra 	$L__BB0_16;
	ld.global.f32 	%f107, [%rd7+8];
	ld.global.f32 	%f108, [%rd8+8];
	fma.rn.f32 	%f117, %f107, %f108, %f117;
$L__BB0_16:
	add.s32 	%r46, %r46, 1;
	setp.ne.s32 	%p12, %r46, %r23;
	@%p12 bra 	$L__BB0_3;
$L__BB0_17:
	mad.lo.s32 	%r44, %r30, %r31, %r30;
	add.s32 	%r45, %r44, %r1;
	cvta.to.global.u64 	%rd41, %rd9;
	mul.wide.s32 	%rd42, %r45, 4;
	add.s64 	%rd43, %rd41, %rd42;
	st.global.f32 	[%rd43], %f117;
$L__BB0_18:
	ret;

}
	// .globl	_Z28convolutionKernelWithPaddingPKfS0_Pfii
.visible .entry _Z28convolutionKernelWithPaddingPKfS0_Pfii(
	.param .u64 .ptr .align 1 _Z28convolutionKernelWithPaddingPKfS0_Pfii_param_0,
	.param .u64 .ptr .align 1 _Z28convolutionKernelWithPaddingPKfS0_Pfii_param_1,
	.param .u64 .ptr .align 1 _Z28convolutionKernelWithPaddingPKfS0_Pfii_param_2,
	.param .u32 _Z28convolutionKernelWithPaddingPKfS0_Pfii_param_3,
	.param .u32 _Z28convolutionKernelWithPaddingPKfS0_Pfii_param_4
)
{
	.reg .pred 	%p<89>;
	.reg .b32 	%r<66>;
	.reg .b32 	%f<99>;
	.reg .b64 	%rd<55>;

	ld.param.u64 	%rd8, [_Z28convolutionKernelWithPaddingPKfS0_Pfii_param_0];
	ld.param.u64 	%rd9, [_Z28convolutionKernelWithPaddingPKfS0_Pfii_param_1];
	ld.param.u64 	%rd7, [_Z28convolutionKernelWithPaddingPKfS0_Pfii_param_2];
	ld.param.u32 	%r27, [_Z28convolutionKernelWithPaddingPKfS0_Pfii_param_3];
	ld.param.u32 	%r26, [_Z28convolutionKernelWithPaddingPKfS0_Pfii_param_4];
	cvta.to.global.u64 	%rd1, %rd9;
	cvta.to.global.u64 	%rd2, %rd8;
	mov.u32 	%r28, %ctaid.x;
	mov.u32 	%r29, %ntid.x;
	mov.u32 	%r30, %tid.x;
	mad.lo.s32 	%r1, %r28, %r29, %r30;
	mov.u32 	%r31, %ctaid.y;
	mov.u32 	%r32, %ntid.y;
	mov.u32 	%r33, %tid.y;
	mad.lo.s32 	%r34, %r31, %r32, %r33;
	max.s32 	%r35, %r1, %r34;
	setp.ge.s32 	%p2, %r35, %r27;
	@%p2 bra 	$L__BB1_45;
	setp.lt.s32 	%p3, %r26, 1;
	mov.f32 	%f77, 0f00000000;
	@%p3 bra 	$L__BB1_44;
	shr.u32 	%r37, %r26, 1;
	sub.s32 	%r3, %r1, %r37;
	sub.s32 	%r4, %r34, %r37;
	and.b32  	%r5, %r26, 7;
	add.s32 	%r6, %r5, -1;
	and.b32  	%r7, %r26, 3;
	and.b32  	%r8, %r26, 2147483640;
	and.b32  	%r9, %r26, 1;
	mov.f32 	%f77, 0f00000000;
	mov.b32 	%r61, 0;
$L__BB1_3:
	setp.lt.u32 	%p4, %r26, 8;
	add.s32 	%r39, %r4, %r61;
	setp.gt.s32 	%p5, %r39, -1;
	setp.lt.s32 	%p6, %r39, %r27;
	and.pred  	%p1, %p5, %p6;
	mul.lo.s32 	%r11, %r39, %r27;
	mul.lo.s32 	%r12, %r61, %r26;
	mov.b32 	%r64, 0;
	@%p4 bra 	$L__BB1_22;
	mov.b32 	%r62, 0;
	cvt.s64.s32 	%rd14, %r11;
	cvt.u64.u32 	%rd18, %r12;
$L__BB1_5:
	.pragma "nounroll";
	add.s32 	%r14, %r3, %r62;
	setp.gt.s32 	%p7, %r14, -1;
	setp.lt.s32 	%p8, %r14, %r27;
	and.pred  	%p9, %p7, %p8;
	and.pred  	%p10, %p9, %p1;
	not.pred 	%p11, %p10;
	@%p11 bra 	$L__BB1_7;
	add.s32 	%r41, %r14, %r11;
	mul.wide.s32 	%rd10, %r41, 4;
	add.s64 	%rd11, %rd2, %rd10;
	ld.global.f32 	%f43, [%rd11];
	add.s32 	%r42, %r62, %r12;
	mul.wide.u32 	%rd12, %r42, 4;
	add.s64 	%rd13, %rd1, %rd12;
	ld.global.f32 	%f44, [%rd13];
	fma.rn.f32 	%f77, %f43, %f44, %f77;
$L__BB1_7:
	add.s32 	%r43, %r14, 1;
	setp.gt.s32 	%p12, %r43, -1;
	setp.lt.s32 	%p13, %r43, %r27;
	and.pred  	%p14, %p12, %p13;
	and.pred  	%p15, %p14, %p1;
	cvt.s64.s32 	%rd15, %r14;
	add.s64 	%rd16, %rd15, %rd14;
	shl.b64 	%rd17, %rd16, 2;
	add.s64 	%rd3, %rd2, %rd17;
	cvt.u64.u32 	%rd19, %r62;
	add.s64 	%rd20, %rd19, %rd18;
	shl.b64 	%rd21, %rd20, 2;
	add.s64 	%rd4, %rd1, %rd21;
	not.pred 	%p16, %p15;
	@%p16 bra 	$L__BB1_9;
	ld.global.f32 	%f45, [%rd3+4];
	ld.global.f32 	%f46, [%rd4+4];
	fma.rn.f32 	%f77, %f45, %f46, %f77;
$L__BB1_9:
	add.s32 	%r44, %r14, 2;
	setp.gt.s32 	%p17, %r44, -1;
	setp.lt.s32 	%p18, %r44, %r27;
	and.pred  	%p19, %p17, %p18;
	and.pred  	%p20, %p19, %p1;
	not.pred 	%p21, %p20;
	@%p21 bra 	$L__BB1_11;
	ld.global.f32 	%f47, [%rd3+8];
	ld.global.f32 	%f48, [%rd4+8];
	fma.rn.f32 	%f77, %f47, %f48, %f77;
$L__BB1_11:
	add.s32 	%r45, %r14, 3;
	setp.gt.s32 	%p22, %r45, -1;
	setp.lt.s32 	%p23, %r45, %r27;
	and.pred  	%p24, %p22, %p23;
	and.pred  	%p25, %p24, %p1;
	not.pred 	%p26, %p25;
	@%p26 bra 	$L__BB1_13;
	ld.global.f32 	%f49, [%rd3+12];
	ld.global.f32 	%f50, [%rd4+12];
	fma.rn.f32 	%f77, %f49, %f50, %f77;
$L__BB1_13:
	add.s32 	%r46, %r14, 4;
	setp.gt.s32 	%p27, %r46, -1;
	setp.lt.s32 	%p28, %r46, %r27;
	and.pred  	%p29, %p27, %p28;
	and.pred  	%p30, %p29, %p1;
	not.pred 	%p31, %p30;
	@%p31 bra 	$L__BB1_15;
	ld.global.f32 	%f51, [%rd3+16];
	ld.global.f32 	%f52, [%rd4+16];
	fma.rn.f32 	%f77, %f51, %f52, %f77;
$L__BB1_15:
	add.s32 	%r47, %r14, 5;
	setp.gt.s32 	%p32, %r47, -1;
	setp.lt.s32 	%p33, %r47, %r27;
	and.pred  	%p34, %p32, %p33;
	and.pred  	%p35, %p34, %p1;
	not.pred 	%p36, %p35;
	@%p36 bra 	$L__BB1_17;
	ld.global.f32 	%f53, [%rd3+20];
	ld.global.f32 	%f54, [%rd4+20];
	fma.rn.f32 	%f77, %f53, %f54, %f77;
$L__BB1_17:
	add.s32 	%r48, %r14, 6;
	setp.gt.s32 	%p37, %r48, -1;
	setp.lt.s32 	%p38, %r48, %r27;
	and.pred  	%p39, %p37, %p38;
	and.pred  	%p40, %p39, %p1;
	not.pred 	%p41, %p40;
	@%p41 bra 	$L__BB1_19;
	ld.global.f32 	%f55, [%rd3+24];
	ld.global.f32 	%f56, [%rd4+24];
	fma.rn.f32 	%f77, %f55, %f56, %f77;
$L__BB1_19:
	add.s32 	%r49, %r14, 7;
	setp.gt.s32 	%p42, %r49, -1;
	setp.lt.s32 	%p43, %r49, %r27;
	and.pred  	%p44, %p42, %p43;
	and.pred  	%p45, %p44, %p1;
	not.pred 	%p46, %p45;
	@%p46 bra 	$L__BB1_21;
	ld.global.f32 	%f57, [%rd3+28];
	ld.global.f32 	%f58, [%rd4+28];
	fma.rn.f32 	%f77, %f57, %f58, %f77;
$L__BB1_21:
	add.s32 	%r62, %r62, 8;
	setp.ne.s32 	%p47, %r62, %r8;
	mov.u32 	%r64, %r8;
	@%p47 bra 	$L__BB1_5;
$L__BB1_22:
	setp.eq.s32 	%p48, %r5, 0;
	@%p48 bra 	$L__BB1_43;
	setp.lt.u32 	%p49, %r6, 3;
	@%p49 bra 	$L__BB1_33;
	add.s32 	%r17, %r3, %r64;
	setp.gt.s32 	%p50, %r17, -1;
	setp.lt.s32 	%p51, %r17, %r27;
	and.pred  	%p52, %p50, %p51;
	and.pred  	%p53, %p52, %p1;
	not.pred 	%p54, %p53;
	@%p54 bra 	$L__BB1_26;
	add.s32 	%r50, %r17, %r11;
	mul.wide.s32 	%rd22, %r50, 4;
	add.s64 	%rd23, %rd2, %rd22;
	ld.global.f32 	%f60, [%rd23];
	add.s32 	%r51, %r64, %r12;
	mul.wide.u32 	%rd24, %r51, 4;
	add.s64 	%rd25, %rd1, %rd24;
	ld.global.f32 	%f61, [%rd25];
	fma.rn.f32 	%f77, %f60, %f61, %f77;
$L__BB1_26:
	add.s32 	%r52, %r17, 1;
	setp.gt.s32 	%p55, %r52, -1;
	setp.lt.s32 	%p56, %r52, %r27;
	and.pred  	%p57, %p55, %p56;
	and.pred  	%p58, %p57, %p1;
	cvt.s64.s32 	%rd26, %r11;
	cvt.s64.s32 	%rd27, %r17;
	add.s64 	%rd28, %rd27, %rd26;
	shl.b64 	%rd29, %rd28, 2;
	add.s64 	%rd5, %rd2, %rd29;
	cvt.u64.u32 	%rd30, %r12;
	cvt.u64.u32 	%rd31, %r64;
	add.s64 	%rd32, %rd31, %rd30;
	shl.b64 	%rd33, %rd32, 2;
	add.s64 	%rd6, %rd1, %rd33;
	not.pred 	%p59, %p58;
	@%p59 bra 	$L__BB1_28;
	ld.global.f32 	%f62, [%rd5+4];
	ld.global.f32 	%f63, [%rd6+4];
	fma.rn.f32 	%f77, %f62, %f63, %f77;
$L__BB1_28:
	add.s32 	%r53, %r17, 2;
	setp.gt.s32 	%p60, %r53, -1;
	setp.lt.s32 	%p61, %r53, %r27;
	and.pred  	%p62, %p60, %p61;
	and.pred  	%p63, %p62, %p1;
	not.pred 	%p64, %p63;
	@%p64 bra 	$L__BB1_30;
	ld.global.f32 	%f64, [%rd5+8];
	ld.global.f32 	%f65, [%rd6+8];
	fma.rn.f32 	%f77, %f64, %f65, %f77;
$L__BB1_30:
	add.s32 	%r54, %r17, 3;
	setp.gt.s32 	%p65, %r54, -1;
	setp.lt.s32 	%p66, %r54, %r27;
	and.pred  	%p67, %p65, %p66;
	and.pred  	%p68, %p67, %p1;
	not.pred 	%p69, %p68;
	@%p69 bra 	$L__BB1_32;
	ld.global.f32 	%f66, [%rd5+12];
	ld.global.f32 	%f67, [%rd6+12];
	fma.rn.f32 	%f77, %f66, %f67, %f77;
$L__BB1_32:
	add.s32 	%r64, %r64, 4;
$L__BB1_33:
	setp.eq.s32 	%p70, %r7, 0;
	@%p70 bra 	$L__BB1_43;
	setp.eq.s32 	%p71, %r7, 1;
	@%p71 bra 	$L__BB1_40;
	add.s32 	%r20, %r3, %r64;
	setp.gt.s32 	%p72, %r20, -1;
	setp.lt.s32 	%p73, %r20, %r27;
	and.pred  	%p74, %p72, %p73;
	and.pred  	%p75, %p74, %p1;
	not.pred 	%p76, %p75;
	@%p76 bra 	$L__BB1_37;
	add.s32 	%r55, %r20, %r11;
	mul.wide.s32 	%rd34, %r55, 4;
	add.s64 	%rd35, %rd2, %rd34;
	ld.global.f32 	%f69, [%rd35];
	add.s32 	%r56, %r64, %r12;
	mul.wide.u32 	%rd36, %r56, 4;
	add.s64 	%rd37, %rd1, %rd36;
	ld.global.f32 	%f70, [%rd37];
	fma.rn.f32 	%f77, %f69, %f70, %f77;
$L__BB1_37:
	add.s32 	%r57, %r20, 1;
	setp.gt.s32 	%p77, %r57, -1;
	setp.lt.s32 	%p78, %r57, %r27;
	and.pred  	%p79, %p77, %p78;
	and.pred  	%p80, %p79, %p1;
	not.pred 	%p81, %p80;
	@%p81 bra 	$L__BB1_39;
	cvt.s64.s32 	%rd38, %r11;
	cvt.s64.s32 	%rd39, %r20;
	add.s64 	%rd40, %rd39, %rd38;
	shl.b64 	%rd41, %rd40, 2;
	add.s64 	%rd42, %rd2, %rd41;
	ld.global.f32 	%f71, [%rd42+4];
	cvt.u64.u32 	%rd43, %r12;
	cvt.u64.u32 	%rd44, %r64;
	add.s64 	%rd45, %rd44, %rd43;
	shl.b64 	%rd46, %rd45, 2;
	add.s64 	%rd47, %rd1, %rd46;
	ld.global.f32 	%f72, [%rd47+4];
	fma.rn.f32 	%f77, %f71, %f72, %f77;
$L__BB1_39:
	add.s32 	%r64, %r64, 2;
$L__BB1_40:
	setp.eq.s32 	%p82, %r9, 0;
	@%p82 bra 	$L__BB1_43;
	add.s32 	%r23, %r3, %r64;
	setp.gt.s32 	%p83, %r23, -1;
	setp.lt.s32 	%p84, %r23, %r27;
	and.pred  	%p85, %p83, %p84;
	and.pred  	%p86, %p85, %p1;
	not.pred 	%p87, %p86;
	@%p87 bra 	$L__BB1_43;
	add.s32 	%r58, %r23, %r11;
	mul.wide.s32 	%rd48, %r58, 4;
	add.s64 	%rd49, %rd2, %rd48;
	ld.global.f32 	%f73, [%rd49];
	add.s32 	%r59, %r64, %r12;
	mul.wide.u32 	%rd50, %r59, 4;
	add.s64 	%rd51, %rd1, %rd50;
	ld.global.f32 	%f74, [%rd51];
	fma.rn.f32 	%f77, %f73, %f74, %f77;
$L__BB1_43:
	add.s32 	%r61, %r61, 1;
	setp.ne.s32 	%p88, %r61, %r26;
	@%p88 bra 	$L__BB1_3;
$L__BB1_44:
	mad.lo.s32 	%r60, %r27, %r34, %r1;
	cvta.to.global.u64 	%rd52, %rd7;
	mul.wide.s32 	%rd53, %r60, 4;
	add.s64 	%rd54, %rd52, %rd53;
	st.global.f32 	[%rd54], %f77;
$L__BB1_45:
	ret;

}
	// .globl	_Z15applyReLUKernelPfi
.visible .entry _Z15applyReLUKernelPfi(
	.param .u64 .ptr .align 1 _Z15applyReLUKernelPfi_param_0,
	.param .u32 _Z15applyReLUKernelPfi_param_1
)
{
	.reg .pred 	%p<2>;
	.reg .b32 	%r<6>;
	.reg .b32 	%f<3>;
	.reg .b64 	%rd<5>;

	ld.param.u64 	%rd1, [_Z15applyReLUKernelPfi_param_0];
	ld.param.u32 	%r2, [_Z15applyReLUKernelPfi_param_1];
	mov.u32 	%r3, %ctaid.x;
	mov.u32 	%r4, %ntid.x;
	mov.u32 	%r5, %tid.x;
	mad.lo.s32 	%r1, %r3, %r4, %r5;
	setp.ge.s32 	%p1, %r1, %r2;
	@%p1 bra 	$L__BB2_2;
	cvta.to.global.u64 	%rd2, %rd1;
	mul.wide.s32 	%rd3, %r1, 4;
	add.s64 	%rd4, %rd2, %rd3;
	ld.global.f32 	%f1, [%rd4];
	max.f32 	%f2, %f1, 0f00000000;
	st.global.f32 	[%rd4], %f2;
$L__BB2_2:
	ret;

}
	// .globl	_Z15applyTanhKernelPfi
.visible .entry _Z15applyTanhKernelPfi(
	.param .u64 .ptr .align 1 _Z15applyTanhKernelPfi_param_0,
	.param .u32 _Z15applyTanhKernelPfi_param_1
)
{
	.reg .pred 	%p<4>;
	.reg .b32 	%r<6>;
	.reg .b32 	%f<17>;
	.reg .b64 	%rd<5>;

	ld.param.u64 	%rd1, [_Z15applyTanhKernelPfi_param_0];
	ld.param.u32 	%r2, [_Z15applyTanhKernelPfi_param_1];
	mov.u32 	%r3, %ctaid.x;
	mov.u32 	%r4, %ntid.x;
	mov.u32 	%r5, %tid.x;
	mad.lo.s32 	%r1, %r3, %r4, %r5;
	setp.ge.s32 	%p1, %r1, %r2;
	@%p1 bra 	$L__BB3_2;
	cvta.to.global.u64 	%rd2, %rd1;
	mul.wide.s32 	%rd3, %r1, 4;
	add.s64 	%rd4, %rd2, %rd3;
	ld.global.f32 	%f1, [%rd4];
	abs.f32 	%f2, %f1;
	mul.f32 	%f3, %f2, 0f4038AA3B;
	ex2.approx.ftz.f32 	%f4, %f3;
	add.f32 	%f5, %f4, 0f3F800000;
	rcp.approx.ftz.f32 	%f6, %f5;
	fma.rn.f32 	%f7, %f6, 0fC0000000, 0f3F800000;
	setp.ge.f32 	%p2, %f2, 0f41102CB4;
	selp.f32 	%f8, 0f3F800000, %f7, %p2;
	copysign.f32 	%f9, %f1, %f8;
	mul.f32 	%f10, %f1, %f1;
	fma.rn.f32 	%f11, %f10, 0f3C80F082, 0fBD563CAE;
	fma.rn.f32 	%f12, %f11, %f10, 0f3E085941;
	fma.rn.f32 	%f13, %f12, %f10, 0fBEAAA9ED;
	fma.rn.f32 	%f14, %f13, %f10, 0f00000000;
	fma.rn.f32 	%f15, %f14, %f1, %f1;
	setp.ge.f32 	%p3, %f2, 0f3F19999A;
	selp.f32 	%f16, %f9, %f15, %p3;
	st.global.f32 	[%rd4], %f16;
$L__BB3_2:
	ret;

}
	// .globl	_Z16maxPoolingKernelPKfPfiii
.visible .entry _Z16maxPoolingKernelPKfPfiii(
	.param .u64 .ptr .align 1 _Z16maxPoolingKernelPKfPfiii_param_0,
	.param .u64 .ptr .align 1 _Z16maxPoolingKernelPKfPfiii_param_1,
	.param .u32 _Z16maxPoolingKernelPKfPfiii_param_2,
	.param .u32 _Z16maxPoolingKernelPKfPfiii_param_3,
	.param .u32 _Z16maxPoolingKernelPKfPfiii_param_4
)
{
	.reg .pred 	%p<13>;
	.reg .b32 	%r<49>;
	.reg .b32 	%f<88>;
	.reg .b64 	%rd<16>;

	ld.param.u64 	%rd5, [_Z16maxPoolingKernelPKfPfiii_param_0];
	ld.param.u64 	%rd4, [_Z16maxPoolingKernelPKfPfiii_param_1];
	ld.param.u32 	%r24, [_Z16maxPoolingKernelPKfPfiii_param_2];
	ld.param.u32 	%r27, [_Z16maxPoolingKernelPKfPfiii_param_3];
	ld.param.u32 	%r26, [_Z16maxPoolingKernelPKfPfiii_param_4];
	cvta.to.global.u64 	%rd1, %rd5;
	mov.u32 	%r28, %ctaid.x;
	mov.u32 	%r29, %ntid.x;
	mov.u32 	%r30, %tid.x;
	mad.lo.s32 	%r1, %r28, %r29, %r30;
	mov.u32 	%r31, %ctaid.y;
	mov.u32 	%r32, %ntid.y;
	mov.u32 	%r33, %tid.y;
	mad.lo.s32 	%r34, %r31, %r32, %r33;
	max.s32 	%r35, %r1, %r34;
	setp.ge.s32 	%p1, %r35, %r27;
	@%p1 bra 	$L__BB4_18;
	setp.lt.s32 	%p2, %r26, 1;
	mov.f32 	%f86, 0fFF7FFFFF;
	@%p2 bra 	$L__BB4_17;
	mul.lo.s32 	%r3, %r26, %r34;
	mul.lo.s32 	%r4, %r26, %r1;
	and.b32  	%r5, %r26, 15;
	add.s32 	%r6, %r5, -1;
	and.b32  	%r7, %r26, 7;
	add.s32 	%r8, %r7, -1;
	and.b32  	%r9, %r26, 2147483632;
	and.b32  	%r10, %r26, 3;
	neg.s32 	%r11, %r9;
	add.s64 	%rd2, %rd1, 32;
	mov.f32 	%f86, 0fFF7FFFFF;
	mov.b32 	%r43, 0;
$L__BB4_3:
	setp.lt.u32 	%p3, %r26, 16;
	add.s32 	%r38, %r43, %r3;
	mad.lo.s32 	%r13, %r38, %r24, %r4;
	mov.b32 	%r47, 0;
	@%p3 bra 	$L__BB4_6;
	mov.u32 	%r44, %r13;
	mov.u32 	%r45, %r11;
$L__BB4_5:
	.pragma "nounroll";
	mul.wide.s32 	%rd6, %r44, 4;
	add.s64 	%rd7, %rd2, %rd6;
	ld.global.f32 	%f20, [%rd7+-32];
	max.f32 	%f21, %f86, %f20;
	ld.global.f32 	%f22, [%rd7+-28];
	max.f32 	%f23, %f21, %f22;
	ld.global.f32 	%f24, [%rd7+-24];
	max.f32 	%f25, %f23, %f24;
	ld.global.f32 	%f26, [%rd7+-20];
	max.f32 	%f27, %f25, %f26;
	ld.global.f32 	%f28, [%rd7+-16];
	max.f32 	%f29, %f27, %f28;
	ld.global.f32 	%f30, [%rd7+-12];
	max.f32 	%f31, %f29, %f30;
	ld.global.f32 	%f32, [%rd7+-8];
	max.f32 	%f33, %f31, %f32;
	ld.global.f32 	%f34, [%rd7+-4];
	max.f32 	%f35, %f33, %f34;
	ld.global.f32 	%f36, [%rd7];
	max.f32 	%f37, %f35, %f36;
	ld.global.f32 	%f38, [%rd7+4];
	max.f32 	%f39, %f37, %f38;
	ld.global.f32 	%f40, [%rd7+8];
	max.f32 	%f41, %f39, %f40;
	ld.global.f32 	%f42, [%rd7+12];
	max.f32 	%f43, %f41, %f42;
	ld.global.f32 	%f44, [%rd7+16];
	max.f32 	%f45, %f43, %f44;
	ld.global.f32 	%f46, [%rd7+20];
	max.f32 	%f47, %f45, %f46;
	ld.global.f32 	%f48, [%rd7+24];
	max.f32 	%f49, %f47, %f48;
	ld.global.f32 	%f50, [%rd7+28];
	max.f32 	%f86, %f49, %f50;
	add.s32 	%r45, %r45, 16;
	add.s32 	%r44, %r44, 16;
	setp.ne.s32 	%p4, %r45, 0;
	mov.u32 	%r47, %r9;
	@%p4 bra 	$L__BB4_5;
$L__BB4_6:
	setp.eq.s32 	%p5, %r5, 0;
	@%p5 bra 	$L__BB4_16;
	setp.lt.u32 	%p6, %r6, 7;
	@%p6 bra 	$L__BB4_9;
	add.s32 	%r39, %r13, %r47;
	mul.wide.s32 	%rd8, %r39, 4;
	add.s64 	%rd9, %rd1, %rd8;
	ld.global.f32 	%f52, [%rd9];
	max.f32 	%f53, %f86, %f52;
	ld.global.f32 	%f54, [%rd9+4];
	max.f32 	%f55, %f53, %f54;
	ld.global.f32 	%f56, [%rd9+8];
	max.f32 	%f57, %f55, %f56;
	ld.global.f32 	%f58, [%rd9+12];
	max.f32 	%f59, %f57, %f58;
	ld.global.f32 	%f60, [%rd9+16];
	max.f32 	%f61, %f59, %f60;
	ld.global.f32 	%f62, [%rd9+20];
	max.f32 	%f63, %f61, %f62;
	ld.global.f32 	%f64, [%rd9+24];
	max.f32 	%f65, %f63, %f64;
	ld.global.f32 	%f66, [%rd9+28];
	max.f32 	%f86, %f65, %f66;
	add.s32 	%r47, %r47, 8;
$L__BB4_9:
	setp.eq.s32 	%p7, %r7, 0;
	@%p7 bra 	$L__BB4_16;
	setp.lt.u32 	%p8, %r8, 3;
	@%p8 bra 	$L__BB4_12;
	add.s32 	%r40, %r13, %r47;
	mul.wide.s32 	%rd10, %r40, 4;
	add.s64 	%rd11, %rd1, %rd10;
	ld.global.f32 	%f68, [%rd11];
	max.f32 	%f69, %f86, %f68;
	ld.global.f32 	%f70, [%rd11+4];
	max.f32 	%f71, %f69, %f70;
	ld.global.f32 	%f72, [%rd11+8];
	max.f32 	%f73, %f71, %f72;
	ld.global.f32 	%f74, [%rd11+12];
	max.f32 	%f86, %f73, %f74;
	add.s32 	%r47, %r47, 4;
$L__BB4_12:
	setp.eq.s32 	%p9, %r10, 0;
	@%p9 bra 	$L__BB4_16;
	setp.eq.s32 	%p10, %r10, 1;
	add.s32 	%r41, %r13, %r47;
	mul.wide.s32 	%rd12, %r41, 4;
	add.s64 	%rd3, %rd1, %rd12;
	ld.global.f32 	%f75, [%rd3];
	max.f32 	%f86, %f86, %f75;
	@%p10 bra 	$L__BB4_16;
	setp.eq.s32 	%p11, %r10, 2;
	ld.global.f32 	%f76, [%rd3+4];
	max.f32 	%f86, %f86, %f76;
	@%p11 bra 	$L__BB4_16;
	ld.global.f32 	%f77, [%rd3+8];
	max.f32 	%f86, %f86, %f77;
$L__BB4_16:
	add.s32 	%r43, %r43, 1;
	setp.ne.s32 	%p12, %r43, %r26;
	@%p12 bra 	$L__BB4_3;
$L__BB4_17:
	mad.lo.s32 	%r42, %r27, %r34, %r1;
	cvta.to.global.u64 	%rd13, %rd4;
	mul.wide.s32 	%rd14, %r42, 4;
	add.s64 	%rd15, %rd13, %rd14;
	st.global.f32 	[%rd15], %f86;
$L__BB4_18:
	ret;

}
	// .globl	_Z20averagePoolingKernelPKfPfiii
.visible .entry _Z20averagePoolingKernelPKfPfiii(
	.param .u64 .ptr .align 1 _Z20averagePoolingKernelPKfPfiii_param_0,
	.param .u64 .ptr .align 1 _Z20averagePoolingKernelPKfPfiii_param_1,
	.param .u32 _Z20averagePoolingKernelPKfPfiii_param_2,
	.param .u32 _Z20averagePoolingKernelPKfPfiii_param_3,
	.param .u32 _Z20averagePoolingKernelPKfPfiii_param_4
)
{
	.reg .pred 	%p<13>;
	.reg .b32 	%r<50>;
	.reg .b32 	%f<90>;
	.reg .b64 	%rd<16>;

	ld.param.u64 	%rd5, [_Z20averagePoolingKernelPKfPfiii_param_0];
	ld.param.u64 	%rd4, [_Z20averagePoolingKernelPKfPfiii_param_1];
	ld.param.u32 	%r24, [_Z20averagePoolingKernelPKfPfiii_param_2];
	ld.param.u32 	%r27, [_Z20averagePoolingKernelPKfPfiii_param_3];
	ld.param.u32 	%r26, [_Z20averagePoolingKernelPKfPfiii_param_4];
	cvta.to.global.u64 	%rd1, %rd5;
	mov.u32 	%r28, %ctaid.x;
	mov.u32 	%r29, %ntid.x;
	mov.u32 	%r30, %tid.x;
	mad.lo.s32 	%r1, %r28, %r29, %r30;
	mov.u32 	%r31, %ctaid.y;
	mov.u32 	%r32, %ntid.y;
	mov.u32 	%r33, %tid.y;
	mad.lo.s32 	%r34, %r31, %r32, %r33;
	max.s32 	%r35, %r1, %r34;
	setp.ge.s32 	%p1, %r35, %r27;
	@%p1 bra 	$L__BB5_18;
	setp.lt.s32 	%p2, %r26, 1;
	mov.f32 	%f88, 0f00000000;
	@%p2 bra 	$L__BB5_17;
	mul.lo.s32 	%r3, %r26, %r34;
	mul.lo.s32 	%r4, %r26, %r1;
	and.b32  	%r5, %r26, 15;
	add.s32 	%r6, %r5, -1;
	and.b32  	%r7, %r26, 7;
	add.s32 	%r8, %r7, -1;
	and.b32  	%r9, %r26, 2147483632;
	and.b32  	%r10, %r26, 3;
	neg.s32 	%r11, %r9;
	add.s64 	%rd2, %rd1, 32;
	mov.f32 	%f88, 0f00000000;
	mov.b32 	%r44, 0;
$L__BB5_3:
	setp.lt.u32 	%p3, %r26, 16;
	add.s32 	%r38, %r44, %r3;
	mad.lo.s32 	%r13, %r38, %r24, %r4;
	mov.b32 	%r48, 0;
	@%p3 bra 	$L__BB5_6;
	mov.u32 	%r45, %r13;
	mov.u32 	%r46, %r11;
$L__BB5_5:
	.pragma "nounroll";
	mul.wide.s32 	%rd6, %r45, 4;
	add.s64 	%rd7, %rd2, %rd6;
	ld.global.f32 	%f20, [%rd7+-32];
	add.f32 	%f21, %f88, %f20;
	ld.global.f32 	%f22, [%rd7+-28];
	add.f32 	%f23, %f21, %f22;
	ld.global.f32 	%f24, [%rd7+-24];
	add.f32 	%f25, %f23, %f24;
	ld.global.f32 	%f26, [%rd7+-20];
	add.f32 	%f27, %f25, %f26;
	ld.global.f32 	%f28, [%rd7+-16];
	add.f32 	%f29, %f27, %f28;
	ld.global.f32 	%f30, [%rd7+-12];
	add.f32 	%f31, %f29, %f30;
	ld.global.f32 	%f32, [%rd7+-8];
	add.f32 	%f33, %f31, %f32;
	ld.global.f32 	%f34, [%rd7+-4];
	add.f32 	%f35, %f33, %f34;
	ld.global.f32 	%f36, [%rd7];
	add.f32 	%f37, %f35, %f36;
	ld.global.f32 	%f38, [%rd7+4];
	add.f32 	%f39, %f37, %f38;
	ld.global.f32 	%f40, [%rd7+8];
	add.f32 	%f41, %f39, %f40;
	ld.global.f32 	%f42, [%rd7+12];
	add.f32 	%f43, %f41, %f42;
	ld.global.f32 	%f44, [%rd7+16];
	add.f32 	%f45, %f43, %f44;
	ld.global.f32 	%f46, [%rd7+20];
	add.f32 	%f47, %f45, %f46;
	ld.global.f32 	%f48, [%rd7+24];
	add.f32 	%f49, %f47, %f48;
	ld.global.f32 	%f50, [%rd7+28];
	add.f32 	%f88, %f49, %f50;
	add.s32 	%r46, %r46, 16;
	add.s32 	%r45, %r45, 16;
	setp.ne.s32 	%p4, %r46, 0;
	mov.u32 	%r48, %r9;
	@%p4 bra 	$L__BB5_5;
$L__BB5_6:
	setp.eq.s32 	%p5, %r5, 0;
	@%p5 bra 	$L__BB5_16;
	setp.lt.u32 	%p6, %r6, 7;
	@%p6 bra 	$L__BB5_9;
	add.s32 	%r39, %r13, %r48;
	mul.wide.s32 	%rd8, %r39, 4;
	add.s64 	%rd9, %rd1, %rd8;
	ld.global.f32 	%f52, [%rd9];
	add.f32 	%f53, %f88, %f52;
	ld.global.f32 	%f54, [%rd9+4];
	add.f32 	%f55, %f53, %f54;
	ld.global.f32 	%f56, [%rd9+8];
	add.f32 	%f57, %f55, %f56;
	ld.global.f32 	%f58, [%rd9+12];
	add.f32 	%f59, %f57, %f58;
	ld.global.f32 	%f60, [%rd9+16];
	add.f32 	%f61, %f59, %f60;
	ld.global.f32 	%f62, [%rd9+20];
	add.f32 	%f63, %f61, %f62;
	ld.global.f32 	%f64, [%rd9+24];
	add.f32 	%f65, %f63, %f64;
	ld.global.f32 	%f66, [%rd9+28];
	add.f32 	%f88, %f65, %f66;
	add.s32 	%r48, %r48, 8;
$L__BB5_9:
	setp.eq.s32 	%p7, %r7, 0;
	@%p7 bra 	$L__BB5_16;
	setp.lt.u32 	%p8, %r8, 3;
	@%p8 bra 	$L__BB5_12;
	add.s32 	%r40, %r13, %r48;
	mul.wide.s32 	%rd10, %r40, 4;
	add.s64 	%rd11, %rd1, %rd10;
	ld.global.f32 	%f68, [%rd11];
	add.f32 	%f69, %f88, %f68;
	ld.global.f32 	%f70, [%rd11+4];
	add.f32 	%f71, %f69, %f70;
	ld.global.f32 	%f72, [%rd11+8];
	add.f32 	%f73, %f71, %f72;
	ld.global.f32 	%f74, [%rd11+12];
	add.f32 	%f88, %f73, %f74;
	add.s32 	%r48, %r48, 4;
$L__BB5_12:
	setp.eq.s32 	%p9, %r10, 0;
	@%p9 bra 	$L__BB5_16;
	setp.eq.s32 	%p10, %r10, 1;
	add.s32 	%r41, %r13, %r48;
	mul.wide.s32 	%rd12, %r41, 4;
	add.s64 	%rd3, %rd1, %rd12;
	ld.global.f32 	%f75, [%rd3];
	add.f32 	%f88, %f88, %f75;
	@%p10 bra 	$L__BB5_16;
	setp.eq.s32 	%p11, %r10, 2;
	ld.global.f32 	%f76, [%rd3+4];
	add.f32 	%f88, %f88, %f76;
	@%p11 bra 	$L__BB5_16;
	ld.global.f32 	%f77, [%rd3+8];
	add.f32 	%f88, %f88, %f77;
$L__BB5_16:
	add.s32 	%r44, %r44, 1;
	setp.ne.s32 	%p12, %r44, %r26;
	@%p12 bra 	$L__BB5_3;
$L__BB5_17:
	mul.lo.s32 	%r42, %r26, %r26;
	cvt.rn.f32.u32 	%f78, %r42;
	div.rn.f32 	%f79, %f88, %f78;
	mad.lo.s32 	%r43, %r27, %r34, %r1;
	cvta.to.global.u64 	%rd13, %rd4;
	mul.wide.s32 	%rd14, %r43, 4;
	add.s64 	%rd15, %rd13, %rd14;
	st.global.f32 	[%rd15], %f79;
$L__BB5_18:
	ret;

}
	// .globl	_Z18applySigmoidKernelPfS_i
.visible .entry _Z18applySigmoidKernelPfS_i(
	.param .u64 .ptr .align 1 _Z18applySigmoidKernelPfS_i_param_0,
	.param .u64 .ptr .align 1 _Z18applySigmoidKernelPfS_i_param_1,
	.param .u32 _Z18applySigmoidKernelPfS_i_param_2
)
{
	.reg .pred 	%p<2>;
	.reg .b32 	%r<8>;
	.reg .b32 	%f<15>;
	.reg .b64 	%rd<8>;

	ld.param.u64 	%rd1, [_Z18applySigmoidKernelPfS_i_param_0];
	ld.param.u64 	%rd2, [_Z18applySigmoidKernelPfS_i_param_1];
	ld.param.u32 	%r2, [_Z18applySigmoidKernelPfS_i_param_2];
	mov.u32 	%r3, %ctaid.x;
	mov.u32 	%r4, %ntid.x;
	mov.u32 	%r5, %tid.x;
	mad.lo.s32 	%r1, %r3, %r4, %r5;
	setp.ge.s32 	%p1, %r1, %r2;
	@%p1 bra 	$L__BB6_2;
	cvta.to.global.u64 	%rd3, %rd1;
	cvta.to.global.u64 	%rd4, %rd2;
	mul.wide.s32 	%rd5, %r1, 4;
	add.s64 	%rd6, %rd3, %rd5;
	ld.global.f32 	%f1, [%rd6];
	fma.rn.f32 	%f2, %f1, 0fBBBB989D, 0f3F000000;
	cvt.sat.f32.f32 	%f3, %f2;
	mov.f32 	%f4, 0f4B400001;
	mov.f32 	%f5, 0f437C0000;
	fma.rm.f32 	%f6, %f3, %f5, %f4;
	add.f32 	%f7, %f6, 0fCB40007F;
	neg.f32 	%f8, %f7;
	fma.rn.f32 	%f9, %f1, 0fBFB8AA3B, %f8;
	fma.rn.f32 	%f10, %f1, 0fB2A57060, %f9;
	mov.b32 	%r6, %f6;
	shl.b32 	%r7, %r6, 23;
	mov.b32 	%f11, %r7;
	ex2.approx.ftz.f32 	%f12, %f10;
	fma.rn.f32 	%f13, %f12, %f11, 0f3F800000;
	rcp.rn.f32 	%f14, %f13;
	add.s64 	%rd7, %rd4, %rd5;
	st.global.f32 	[%rd7], %f14;
$L__BB6_2:
	ret;

}


// ===== COMPILED SASS (sm_100) =====

	.target	sm_100

	.elftype	@"ET_EXEC"


//--------------------- .note.nv.tkinfo           --------------------------
	.section	.note.nv.tkinfo,"",@"SHT_NOTE"
	.sectionflags	@"SHF_NOTE_NV_TKINFO"
	.tkinfo
        /*0018*/ 	.word	0x00000002
        /*0030*/ 	.string	""
        /*0030*/ 	.string	"ptxas"
        /*0030*/ 	.string	"Cuda compilation tools, release 13.0, V13.0.88"
        /*0030*/ 	.string	"Build cuda_13.0.r13.0/compiler.36424714_0"
        /*0030*/ 	.string	"-arch sm_100 -m 64 "



//--------------------- .note.nv.cuinfo           --------------------------
	.section	.note.nv.cuinfo,"",@"SHT_NOTE"
	.sectionflags	@"SHF_NOTE_NV_CUINFO"
        /*0018*/ 	.short	0x0002
        /*001a*/ 	.short	0x0064
        /*001c*/ 	.short	0x0082
	.zero		2


//--------------------- .nv.info                  --------------------------
	.section	.nv.info,"",@"SHT_CUDA_INFO"
	.align	4


	//----- nvinfo : EIATTR_REGCOUNT
	.align		4
        /*0000*/ 	.byte	0x04, 0x2f
        /*0002*/ 	.short	(.L_1 - .L_0)
	.align		4
.L_0:
        /*0004*/ 	.word	index@(_Z31convolutionKernelWithoutPaddingPKfS0_Pfii)
        /*0008*/ 	.word	0x00000020


	//----- nvinfo : EIATTR_FRAME_SIZE
	.align		4
.L_1:
        /*000c*/ 	.byte	0x04, 0x11
        /*000e*/ 	.short	(.L_3 - .L_2)
	.align		4
.L_2:
        /*0010*/ 	.word	index@(_Z31convolutionKernelWithoutPaddingPKfS0_Pfii)
        /*0014*/ 	.word	0x00000000


	//----- nvinfo : EIATTR_REGCOUNT
	.align		4
.L_3:
        /*0018*/ 	.byte	0x04, 0x2f
        /*001a*/ 	.short	(.L_5 - .L_4)
	.align		4
.L_4:
        /*001c*/ 	.word	index@(_Z28convolutionKernelWithPaddingPKfS0_Pfii)
        /*0020*/ 	.word	0x0000001e


	//----- nvinfo : EIATTR_FRAME_SIZE
	.align		4
.L_5:
        /*0024*/ 	.byte	0x04, 0x11
        /*0026*/ 	.short	(.L_7 - .L_6)
	.align		4
.L_6:
        /*0028*/ 	.word	index@(_Z28convolutionKernelWithPaddingPKfS0_Pfii)
        /*002c*/ 	.word	0x00000000


	//----- nvinfo : EIATTR_REGCOUNT
	.align		4
.L_7:
        /*0030*/ 	.byte	0x04, 0x2f
        /*0032*/ 	.short	(.L_9 - .L_8)
	.align		4
.L_8:
        /*0034*/ 	.word	index@(_Z15applyReLUKernelPfi)
        /*0038*/ 	.word	0x00000008


	//----- nvinfo : EIATTR_FRAME_SIZE
	.align		4
.L_9:
        /*003c*/ 	.byte	0x04, 0x11
        /*003e*/ 	.short	(.L_11 - .L_10)
	.align		4
.L_10:
        /*0040*/ 	.word	index@(_Z15applyReLUKernelPfi)
        /*0044*/ 	.word	0x00000000


	//----- nvinfo : EIATTR_REGCOUNT
	.align		4
.L_11:
        /*0048*/ 	.byte	0x04, 0x2f
        /*004a*/ 	.short	(.L_13 - .L_12)
	.align		4
.L_12:
        /*004c*/ 	.word	index@(_Z15applyTanhKernelPfi)
        /*0050*/ 	.word	0x0000000c


	//----- nvinfo : EIATTR_FRAME_SIZE
	.align		4
.L_13:
        /*0054*/ 	.byte	0x04, 0x11
        /*0056*/ 	.short	(.L_15 - .L_14)
	.align		4
.L_14:
        /*0058*/ 	.word	index@(_Z15applyTanhKernelPfi)
        /*005c*/ 	.word	0x00000000


	//----- nvinfo : EIATTR_REGCOUNT
	.align		4
.L_15:
        /*0060*/ 	.byte	0x04, 0x2f
        /*0062*/ 	.short	(.L_17 - .L_16)
	.align		4
.L_16:
        /*0064*/ 	.word	index@(_Z16maxPoolingKernelPKfPfiii)
        /*0068*/ 	.word	0x0000001d


	//----- nvinfo : EIATTR_FRAME_SIZE
	.align		4
.L_17:
        /*006c*/ 	.byte	0x04, 0x11
        /*006e*/ 	.short	(.L_19 - .L_18)
	.align		4
.L_18:
        /*0070*/ 	.word	index@(_Z16maxPoolingKernelPKfPfiii)
        /*0074*/ 	.word	0x00000000


	//----- nvinfo : EIATTR_REGCOUNT
	.align		4
.L_19:
        /*0078*/ 	.byte	0x04, 0x2f
        /*007a*/ 	.short	(.L_21 - .L_20)
	.align		4
.L_20:
        /*007c*/ 	.word	index@(_Z20averagePoolingKernelPKfPfiii)
        /*0080*/ 	.word	0x00000020


	//----- nvinfo : EIATTR_FRAME_SIZE
	.align		4
.L_21:
        /*0084*/ 	.byte	0x04, 0x11
        /*0086*/ 	.short	(.L_23 - .L_22)
	.align		4
.L_22:
        /*0088*/ 	.word	index@($__internal_1_$__cuda_sm3x_div_rn_noftz_f32_slowpath)
        /*008c*/ 	.word	0x00000000


	//----- nvinfo : EIATTR_FRAME_SIZE
	.align		4
.L_23:
        /*0090*/ 	.byte	0x04, 0x11
        /*0092*/ 	.short	(.L_25 - .L_24)
	.align		4
.L_24:
        /*0094*/ 	.word	index@(_Z20averagePoolingKernelPKfPfiii)
        /*0098*/ 	.word	0x00000000


	//----- nvinfo : EIATTR_REGCOUNT
	.align		4
.L_25:
        /*009c*/ 	.byte	0x04, 0x2f
        /*009e*/ 	.short	(.L_27 - .L_26)
	.align		4
.L_26:
        /*00a0*/ 	.word	index@(_Z18applySigmoidKernelPfS_i)
        /*00a4*/ 	.word	0x0000000e


	//----- nvinfo : EIATTR_FRAME_SIZE
	.align		4
.L_27:
        /*00a8*/ 	.byte	0x04, 0x11
        /*00aa*/ 	.short	(.L_29 - .L_28)
	.align		4
.L_28:
        /*00ac*/ 	.word	index@($__internal_0_$__cuda_sm20_rcp_rn_f32_slowpath)
        /*00b0*/ 	.word	0x00000000


	//----- nvinfo : EIATTR_FRAME_SIZE
	.align		4
.L_29:
        /*00b4*/ 	.byte	0x04, 0x11
        /*00b6*/ 	.short	(.L_31 - .L_30)
	.align		4
.L_30:
        /*00b8*/ 	.word	index@(_Z18applySigmoidKernelPfS_i)
        /*00bc*/ 	.word	0x00000000


	//----- nvinfo : EIATTR_MIN_STACK_SIZE
	.align		4
.L_31:
        /*00c0*/ 	.byte	0x04, 0x12
        /*00c2*/ 	.short	(.L_33 - .L_32)
	.align		4
.L_32:
        /*00c4*/ 	.word	index@(_Z18applySigmoidKernelPfS_i)
        /*00c8*/ 	.word	0x00000000


	//----- nvinfo : EIATTR_MIN_STACK_SIZE
	.align		4
.L_33:
        /*00cc*/ 	.byte	0x04, 0x12
        /*00ce*/ 	.short	(.L_35 - .L_34)
	.align		4
.L_34:
        /*00d0*/ 	.word	index@(_Z20averagePoolingKernelPKfPfiii)
        /*00d4*/ 	.word	0x00000000


	//----- nvinfo : EIATTR_MIN_STACK_SIZE
	.align		4
.L_35:
        /*00d8*/ 	.byte	0x04, 0x12
        /*00da*/ 	.short	(.L_37 - .L_36)
	.align		4
.L_36:
        /*00dc*/ 	.word	index@(_Z16maxPoolingKernelPKfPfiii)
        /*00e0*/ 	.word	0x00000000


	//----- nvinfo : EIATTR_MIN_STACK_SIZE
	.align		4
.L_37:
        /*00e4*/ 	.byte	0x04, 0x12
        /*00e6*/ 	.short	(.L_39 - .L_38)
	.align		4
.L_38:
        /*00e8*/ 	.word	index@(_Z15applyTanhKernelPfi)
        /*00ec*/ 	.word	0x00000000


	//----- nvinfo : EIATTR_MIN_STACK_SIZE
	.align		4
.L_39:
        /*00f0*/ 	.byte	0x04, 0x12
        /*00f2*/ 	.short	(.L_41 - .L_40)
	.align		4
.L_40:
        /*00f4*/ 	.word	index@(_Z15applyReLUKernelPfi)
        /*00f8*/ 	.word	0x00000000


	//----- nvinfo : EIATTR_MIN_STACK_SIZE
	.align		4
.L_41:
        /*00fc*/ 	.byte	0x04, 0x12
        /*00fe*/ 	.short	(.L_43 - .L_42)
	.align		4
.L_42:
        /*0100*/ 	.word	index@(_Z28convolutionKernelWithPaddingPKfS0_Pfii)
        /*0104*/ 	.word	0x00000000


	//----- nvinfo : EIATTR_MIN_STACK_SIZE
	.align		4
.L_43:
        /*0108*/ 	.byte	0x04, 0x12
        /*010a*/ 	.short	(.L_45 - .L_44)
	.align		4
.L_44:
        /*010c*/ 	.word	index@(_Z31convolutionKernelWithoutPaddingPKfS0_Pfii)
        /*0110*/ 	.word	0x00000000
.L_45:


//--------------------- .nv.compat                --------------------------
	.section	.nv.compat,"",@"SHT_CUDA_COMPAT_INFO"
	.align	4
        /*0000*/ 	.byte	0x02, 0x09, 0x00, 0x00, 0x02, 0x02, 0x01, 0x00, 0x02, 0x05, 0x05, 0x00, 0x03, 0x07, 0x01, 0x01
        /*0010*/ 	.byte	0x02, 0x03, 0x00, 0x00, 0x02, 0x06, 0x01, 0x00, 0x04, 0x0b, 0x08, 0x00, 0x01, 0x00, 0x00, 0x00
        /*0020*/ 	.byte	0x00, 0x00, 0x00, 0x00


//--------------------- .nv.info._Z18applySigmoidKernelPfS_i --------------------------
	.section	.nv.info._Z18applySigmoidKernelPfS_i,"",@"SHT_CUDA_INFO"
	.sectionflags	@""
	.align	4


	//----- nvinfo : EIATTR_CUDA_API_VERSION
	.align		4
        /*0000*/ 	.byte	0x04, 0x37
        /*0002*/ 	.short	(.L_47 - .L_46)
.L_46:
        /*0004*/ 	.word	0x00000082


	//----- nvinfo : EIATTR_KPARAM_INFO
	.align		4
.L_47:
        /*0008*/ 	.byte	0x04, 0x17
        /*000a*/ 	.short	(.L_49 - .L_48)
.L_48:
        /*000c*/ 	.word	0x00000000
        /*0010*/ 	.short	0x0002
        /*0012*/ 	.short	0x0010
        /*0014*/ 	.byte	0x00, 0xf0, 0x11, 0x00


	//----- nvinfo : EIATTR_KPARAM_INFO
	.align		4
.L_49:
        /*0018*/ 	.byte	0x04, 0x17
        /*001a*/ 	.short	(.L_51 - .L_50)
.L_50:
        /*001c*/ 	.word	0x00000000
        /*0020*/ 	.short	0x0001
        /*0022*/ 	.short	0x0008
        /*0024*/ 	.byte	0x00, 0xf5, 0x21, 0x00


	//----- nvinfo : EIATTR_KPARAM_INFO
	.align		4
.L_51:
        /*0028*/ 	.byte	0x04, 0x17
        /*002a*/ 	.short	(.L_53 - .L_52)
.L_52:
        /*002c*/ 	.word	0x00000000
        /*0030*/ 	.short	0x0000
        /*0032*/ 	.short	0x0000
        /*0034*/ 	.byte	0x00, 0xf5, 0x21, 0x00


	//----- nvinfo : EIATTR_SPARSE_MMA_MASK
	.align		4
.L_53:
        /*0038*/ 	.byte	0x03, 0x50
        /*003a*/ 	.short	0x0000


	//----- nvinfo : EIATTR_MAXREG_COUNT
	.align		4
        /*003c*/ 	.byte	0x03, 0x1b
        /*003e*/ 	.short	0x00ff


	//----- nvinfo : EIATTR_MERCURY_ISA_VERSION
	.align		4
        /*0040*/ 	.byte	0x03, 0x5f
        /*0042*/ 	.short	0x0101


	//----- nvinfo : EIATTR_VRC_CTA_INIT_COUNT
	.align		4
        /*0044*/ 	.byte	0x02, 0x4a
	.zero		1
	.zero		1


	//----- nvinfo : EIATTR_EXIT_INSTR_OFFSETS
	.align		4
        /*0048*/ 	.byte	0x04, 0x1c
        /*004a*/ 	.short	(.L_55 - .L_54)


	//   ....[0]....
.L_54:
        /*004c*/ 	.word	0x00000070


	//   ....[1]....
        /*0050*/ 	.word	0x00000260


	//----- nvinfo : EIATTR_CRS_STACK_SIZE
	.align		4
.L_55:
        /*0054*/ 	.byte	0x04, 0x1e
        /*0056*/ 	.short	(.L_57 - .L_56)
.L_56:
        /*0058*/ 	.word	0x00000000


	//----- nvinfo : EIATTR_CBANK_PARAM_SIZE
	.align		4
.L_57:
        /*005c*/ 	.byte	0x03, 0x19
        /*005e*/ 	.short	0x0014


	//----- nvinfo : EIATTR_PARAM_CBANK
	.align		4
        /*0060*/ 	.byte	0x04, 0x0a
        /*0062*/ 	.short	(.L_59 - .L_58)
	.align		4
.L_58:
        /*0064*/ 	.word	index@(.nv.constant0._Z18applySigmoidKernelPfS_i)
        /*0068*/ 	.short	0x0380
        /*006a*/ 	.short	0x0014


	//----- nvinfo : EIATTR_SW_WAR
	.align		4
.L_59:
        /*006c*/ 	.byte	0x04, 0x36
        /*006e*/ 	.short	(.L_61 - .L_60)
.L_60:
        /*0070*/ 	.word	0x00000008
.L_61:


//--------------------- .nv.info._Z20averagePoolingKernelPKfPfiii --------------------------
	.section	.nv.info._Z20averagePoolingKernelPKfPfiii,"",@"SHT_CUDA_INFO"
	.sectionflags	@""
	.align	4


	//----- nvinfo : EIATTR_CUDA_API_VERSION
	.align		4
        /*0000*/ 	.byte	0x04, 0x37
        /*0002*/ 	.short	(.L_63 - .L_62)
.L_62:
        /*0004*/ 	.word	0x00000082


	//----- nvinfo : EIATTR_KPARAM_INFO
	.align		4
.L_63:
        /*0008*/ 	.byte	0x04, 0x17
        /*000a*/ 	.short	(.L_65 - .L_64)
.L_64:
        /*000c*/ 	.word	0x00000000
        /*0010*/ 	.short	0x0004
        /*0012*/ 	.short	0x0018
        /*0014*/ 	.byte	0x00, 0xf0, 0x11, 0x00


	//----- nvinfo : EIATTR_KPARAM_INFO
	.align		4
.L_65:
        /*0018*/ 	.byte	0x04, 0x17
        /*001a*/ 	.short	(.L_67 - .L_66)
.L_66:
        /*001c*/ 	.word	0x00000000
        /*0020*/ 	.short	0x0003
        /*0022*/ 	.short	0x0014
        /*0024*/ 	.byte	0x00, 0xf0, 0x11, 0x00


	//----- nvinfo : EIATTR_KPARAM_INFO
	.align		4
.L_67:
        /*0028*/ 	.byte	0x04, 0x17
        /*002a*/ 	.short	(.L_69 - .L_68)
.L_68:
        /*002c*/ 	.word	0x00000000
        /*0030*/ 	.short	0x0002
        /*0032*/ 	.short	0x0010
        /*0034*/ 	.byte	0x00, 0xf0, 0x11, 0x00


	//----- nvinfo : EIATTR_KPARAM_INFO
	.align		4
.L_69:
        /*0038*/ 	.byte	0x04, 0x17
        /*003a*/ 	.short	(.L_71 - .L_70)
.L_70:
        /*003c*/ 	.word	0x00000000
        /*0040*/ 	.short	0x0001
        /*0042*/ 	.short	0x0008
        /*0044*/ 	.byte	0x00, 0xf5, 0x21, 0x00


	//----- nvinfo : EIATTR_KPARAM_INFO
	.align		4
.L_71:
        /*0048*/ 	.byte	0x04, 0x17
        /*004a*/ 	.short	(.L_73 - .L_72)
.L_72:
        /*004c*/ 	.word	0x00000000
        /*0050*/ 	.short	0x0000
        /*0052*/ 	.short	0x0000
        /*0054*/ 	.byte	0x00, 0xf5, 0x21, 0x00


	//----- nvinfo : EIATTR_SPARSE_MMA_MASK
	.align		4
.L_73:
        /*0058*/ 	.byte	0x03, 0x50
        /*005a*/ 	.short	0x0000


	//----- nvinfo : EIATTR_MAXREG_COUNT
	.align		4
        /*005c*/ 	.byte	0x03, 0x1b
        /*005e*/ 	.short	0x00ff


	//----- nvinfo : EIATTR_MERCURY_ISA_VERSION
	.align		4
        /*0060*/ 	.byte	0x03, 0x5f
        /*0062*/ 	.short	0x0101


	//----- nvinfo : EIATTR_VRC_CTA_INIT_COUNT
	.align		4
        /*0064*/ 	.byte	0x02, 0x4a
	.zero		1
	.zero		1


	//----- nvinfo : EIATTR_EXIT_INSTR_OFFSETS
	.align		4
        /*0068*/ 	.byte	0x04, 0x1c
        /*006a*/ 	.short	(.L_75 - .L_74)


	//   ....[0]....
.L_74:
        /*006c*/ 	.word	0x000000c0


	//   ....[1]....
        /*0070*/ 	.word	0x000009f0


	//----- nvinfo : EIATTR_CRS_STACK_SIZE
	.align		4
.L_75:
        /*0074*/ 	.byte	0x04, 0x1e
        /*0076*/ 	.short	(.L_77 - .L_76)
.L_76:
        /*0078*/ 	.word	0x00000000


	//----- nvinfo : EIATTR_CBANK_PARAM_SIZE
	.align		4
.L_77:
        /*007c*/ 	.byte	0x03, 0x19
        /*007e*/ 	.short	0x001c


	//----- nvinfo : EIATTR_PARAM_CBANK
	.align		4
        /*0080*/ 	.byte	0x04, 0x0a
        /*0082*/ 	.short	(.L_79 - .L_78)
	.align		4
.L_78:
        /*0084*/ 	.word	index@(.nv.constant0._Z20averagePoolingKernelPKfPfiii)
        /*0088*/ 	.short	0x0380
        /*008a*/ 	.short	0x001c


	//----- nvinfo : EIATTR_SW_WAR
	.align		4
.L_79:
        /*008c*/ 	.byte	0x04, 0x36
        /*008e*/ 	.short	(.L_81 - .L_80)
.L_80:
        /*0090*/ 	.word	0x00000008
.L_81:


//--------------------- .nv.info._Z16maxPoolingKernelPKfPfiii --------------------------
	.section	.nv.info._Z16maxPoolingKernelPKfPfiii,"",@"SHT_CUDA_INFO"
	.sectionflags	@""
	.align	4


	//----- nvinfo : EIATTR_CUDA_API_VERSION
	.align		4
        /*0000*/ 	.byte	0x04, 0x37
        /*0002*/ 	.short	(.L_83 - .L_82)
.L_82:
        /*0004*/ 	.word	0x00000082


	//----- nvinfo : EIATTR_KPARAM_INFO
	.align		4
.L_83:
        /*0008*/ 	.byte	0x04, 0x17
        /*000a*/ 	.short	(.L_85 - .L_84)
.L_84:
        /*000c*/ 	.word	0x00000000
        /*0010*/ 	.short	0x0004
        /*0012*/ 	.short	0x0018
        /*0014*/ 	.byte	0x00, 0xf0, 0x11, 0x00


	//----- nvinfo : EIATTR_KPARAM_INFO
	.align		4
.L_85:
        /*0018*/ 	.byte	0x04, 0x17
        /*001a*/ 	.short	(.L_87 - .L_86)
.L_86:
        /*001c*/ 	.word	0x00000000
        /*0020*/ 	.short	0x0003
        /*0022*/ 	.short	0x0014
        /*0024*/ 	.byte	0x00, 0xf0, 0x11, 0x00


	//----- nvinfo : EIATTR_KPARAM_INFO
	.align		4
.L_87:
        /*0028*/ 	.byte	0x04, 0x17
        /*002a*/ 	.short	(.L_89 - .L_88)
.L_88:
        /*002c*/ 	.word	0x00000000
        /*0030*/ 	.short	0x0002
        /*0032*/ 	.short	0x0010
        /*0034*/ 	.byte	0x00, 0xf0, 0x11, 0x00


	//----- nvinfo : EIATTR_KPARAM_INFO
	.align		4
.L_89:
        /*0038*/ 	.byte	0x04, 0x17
        /*003a*/ 	.short	(.L_91 - .L_90)
.L_90:
        /*003c*/ 	.word	0x00000000
        /*0040*/ 	.short	0x0001
        /*0042*/ 	.short	0x0008
        /*0044*/ 	.byte	0x00, 0xf5, 0x21, 0x00


	//----- nvinfo : EIATTR_KPARAM_INFO
	.align		4
.L_91:
        /*0048*/ 	.byte	0x04, 0x17
        /*004a*/ 	.short	(.L_93 - .L_92)
.L_92:
        /*004c*/ 	.word	0x00000000
        /*0050*/ 	.short	0x0000
        /*0052*/ 	.short	0x0000
        /*0054*/ 	.byte	0x00, 0xf5, 0x21, 0x00


	//----- nvinfo : EIATTR_SPARSE_MMA_MASK
	.align		4
.L_93:
        /*0058*/ 	.byte	0x03, 0x50
        /*005a*/ 	.short	0x0000


	//----- nvinfo : EIATTR_MAXREG_COUNT
	.align		4
        /*005c*/ 	.byte	0x03, 0x1b
        /*005e*/ 	.short	0x00ff


	//----- nvinfo : EIATTR_MERCURY_ISA_VERSION
	.align		4
        /*0060*/ 	.byte	0x03, 0x5f
        /*0062*/ 	.short	0x0101


	//----- nvinfo : EIATTR_VRC_CTA_INIT_COUNT
	.align		4
        /*0064*/ 	.byte	0x02, 0x4a
	.zero		1
	.zero		1


	//----- nvinfo : EIATTR_EXIT_INSTR_OFFSETS
	.align		4
        /*0068*/ 	.byte	0x04, 0x1c
        /*006a*/ 	.short	(.L_95 - .L_94)


	//   ....[0]....
.L_94:
        /*006c*/ 	.word	0x000000c0


	//   ....[1]....
        /*0070*/ 	.word	0x00000800


	//----- nvinfo : EIATTR_CBANK_PARAM_SIZE
	.align		4
.L_95:
        /*0074*/ 	.byte	0x03, 0x19
        /*0076*/ 	.short	0x001c


	//----- nvinfo : EIATTR_PARAM_CBANK
	.align		4
        /*0078*/ 	.byte	0x04, 0x0a
        /*007a*/ 	.short	(.L_97 - .L_96)
	.align		4
.L_96:
        /*007c*/ 	.word	index@(.nv.constant0._Z16maxPoolingKernelPKfPfiii)
        /*0080*/ 	.short	0x0380
        /*0082*/ 	.short	0x001c


	//----- nvinfo : EIATTR_SW_WAR
	.align		4
.L_97:
        /*0084*/ 	.byte	0x04, 0x36
        /*0086*/ 	.short	(.L_99 - .L_98)
.L_98:
        /*0088*/ 	.word	0x00000008
.L_99:


//--------------------- .nv.info._Z15applyTanhKernelPfi --------------------------
	.section	.nv.info._Z15applyTanhKernelPfi,"",@"SHT_CUDA_INFO"
	.sectionflags	@""
	.align	4


	//----- nvinfo : EIATTR_CUDA_API_VERSION
	.align		4
        /*0000*/ 	.byte	0x04, 0x37
        /*0002*/ 	.short	(.L_101 - .L_100)
.L_100:
        /*0004*/ 	.word	0x00000082


	//----- nvinfo : EIATTR_KPARAM_INFO
	.align		4
.L_101:
        /*0008*/ 	.byte	0x04, 0x17
        /*000a*/ 	.short	(.L_103 - .L_102)
.L_102:
        /*000c*/ 	.word	0x00000000
        /*0010*/ 	.short	0x0001
        /*0012*/ 	.short	0x0008
        /*0014*/ 	.byte	0x00, 0xf0, 0x11, 0x00


	//----- nvinfo : EIATTR_KPARAM_INFO
	.align		4
.L_103:
        /*0018*/ 	.byte	0x04, 0x17
        /*001a*/ 	.short	(.L_105 - .L_104)
.L_104:
        /*001c*/ 	.word	0x00000000
        /*0020*/ 	.short	0x0000
        /*0022*/ 	.short	0x0000
        /*0024*/ 	.byte	0x00, 0xf5, 0x21, 0x00


	//----- nvinfo : EIATTR_SPARSE_MMA_MASK
	.align		4
.L_105:
        /*0028*/ 	.byte	0x03, 0x50
        /*002a*/ 	.short	0x0000


	//----- nvinfo : EIATTR_MAXREG_COUNT
	.align		4
        /*002c*/ 	.byte	0x03, 0x1b
        /*002e*/ 	.short	0x00ff


	//----- nvinfo : EIATTR_MERCURY_ISA_VERSION
	.align		4
        /*0030*/ 	.byte	0x03, 0x5f
        /*0032*/ 	.short	0x0101


	//----- nvinfo : EIATTR_VRC_CTA_INIT_COUNT
	.align		4
        /*0034*/ 	.byte	0x02, 0x4a
	.zero		1
	.zero		1


	//----- nvinfo : EIATTR_EXIT_INSTR_OFFSETS
	.align		4
        /*0038*/ 	.byte	0x04, 0x1c
        /*003a*/ 	.short	(.L_107 - .L_106)


	//   ....[0]....
.L_106:
        /*003c*/ 	.word	0x00000070


	//   ....[1]....
        /*0040*/ 	.word	0x000001e0


	//----- nvinfo : EIATTR_CBANK_PARAM_SIZE
	.align		4
.L_107:
        /*0044*/ 	.byte	0x03, 0x19
        /*0046*/ 	.short	0x000c


	//----- nvinfo : EIATTR_PARAM_CBANK
	.align		4
        /*0048*/ 	.byte	0x04, 0x0a
        /*004a*/ 	.short	(.L_109 - .L_108)
	.align		4
.L_108:
        /*004c*/ 	.word	index@(.nv.constant0._Z15applyTanhKernelPfi)
        /*0050*/ 	.short	0x0380
        /*0052*/ 	.short	0x000c


	//----- nvinfo : EIATTR_SW_WAR
	.align		4
.L_109:
        /*0054*/ 	.byte	0x04, 0x36
        /*0056*/ 	.short	(.L_111 - .L_110)
.L_110:
        /*0058*/ 	.word	0x00000008
.L_111:


//--------------------- .nv.info._Z15applyReLUKernelPfi --------------------------
	.section	.nv.info._Z15applyReLUKernelPfi,"",@"SHT_CUDA_INFO"
	.sectionflags	@""
	.align	4


	//----- nvinfo : EIATTR_CUDA_API_VERSION
	.align		4
        /*0000*/ 	.byte	0x04, 0x37
        /*0002*/ 	.short	(.L_113 - .L_112)
.L_112:
        /*0004*/ 	.word	0x00000082


	//----- nvinfo : EIATTR_KPARAM_INFO
	.align		4
.L_113:
        /*0008*/ 	.byte	0x04, 0x17
        /*000a*/ 	.short	(.L_115 - .L_114)
.L_114:
        /*000c*/ 	.word	0x00000000
        /*0010*/ 	.short	0x0001
        /*0012*/ 	.short	0x0008
        /*0014*/ 	.byte	0x00, 0xf0, 0x11, 0x00


	//----- nvinfo : EIATTR_KPARAM_INFO
	.align		4
.L_115:
        /*0018*/ 	.byte	0x04, 0x17
        /*001a*/ 	.short	(.L_117 - .L_116)
.L_116:
        /*001c*/ 	.word	0x00000000
        /*0020*/ 	.short	0x0000
        /*0022*/ 	.short	0x0000
        /*0024*/ 	.byte	0x00, 0xf5, 0x21, 0x00


	//----- nvinfo : EIATTR_SPARSE_MMA_MASK
	.align		4
.L_117:
        /*0028*/ 	.byte	0x03, 0x50
        /*002a*/ 	.short	0x0000


	//----- nvinfo : EIATTR_MAXREG_COUNT
	.align		4
        /*002c*/ 	.byte	0x03, 0x1b
        /*002e*/ 	.short	0x00ff


	//----- nvinfo : EIATTR_MERCURY_ISA_VERSION
	.align		4
        /*0030*/ 	.byte	0x03, 0x5f
        /*0032*/ 	.short	0x0101


	//----- nvinfo : EIATTR_VRC_CTA_INIT_COUNT
	.align		4
        /*0034*/ 	.byte	0x02, 0x4a
	.zero		1
	.zero		1


	//----- nvinfo : EIATTR_EXIT_INSTR_OFFSETS
	.align		4
        /*0038*/ 	.byte	0x04, 0x1c
        /*003a*/ 	.short	(.L_119 - .L_118)


	//   ....[0]....
.L_118:
        /*003c*/ 	.word	0x00000070


	//   ....[1]....
        /*0040*/ 	.word	0x000000e0


	//----- nvinfo : EIATTR_CBANK_PARAM_SIZE
	.align		4
.L_119:
        /*0044*/ 	.byte	0x03, 0x19
        /*0046*/ 	.short	0x000c


	//----- nvinfo : EIATTR_PARAM_CBANK
	.align		4
        /*0048*/ 	.byte	0x04, 0x0a
        /*004a*/ 	.short	(.L_121 - .L_120)
	.align		4
.L_120:
        /*004c*/ 	.word	index@(.nv.constant0._Z15applyReLUKernelPfi)
        /*0050*/ 	.short	0x0380
        /*0052*/ 	.short	0x000c


	//----- nvinfo : EIATTR_SW_WAR
	.align		4
.L_121:
        /*0054*/ 	.byte	0x04, 0x36
        /*0056*/ 	.short	(.L_123 - .L_122)
.L_122:
        /*0058*/ 	.word	0x00000008
.L_123:


//--------------------- .nv.info._Z28convolutionKernelWithPaddingPKfS0_Pfii --------------------------
	.section	.nv.info._Z28convolutionKernelWithPaddingPKfS0_Pfii,"",@"SHT_CUDA_INFO"
	.sectionflags	@""
	.align	4


	//----- nvinfo : EIATTR_CUDA_API_VERSION
	.align		4
        /*0000*/ 	.byte	0x04, 0x37
        /*0002*/ 	.short	(.L_125 - .L_124)
.L_124:
        /*0004*/ 	.word	0x00000082


	//----- nvinfo : EIATTR_KPARAM_INFO
	.align		4
.L_125:
        /*0008*/ 	.byte	0x04, 0x17
        /*000a*/ 	.short	(.L_127 - .L_126)
.L_126:
        /*000c*/ 	.word	0x00000000
        /*0010*/ 	.short	0x0004
        /*0012*/ 	.short	0x001c
        /*0014*/ 	.byte	0x00, 0xf0, 0x11, 0x00


	//----- nvinfo : EIATTR_KPARAM_INFO
	.align		4
.L_127:
        /*0018*/ 	.byte	0x04, 0x17
        /*001a*/ 	.short	(.L_129 - .L_128)
.L_128:
        /*001c*/ 	.word	0x00000000
        /*0020*/ 	.short	0x0003
        /*0022*/ 	.short	0x0018
        /*0024*/ 	.byte	0x00, 0xf0, 0x11, 0x00


	//----- nvinfo : EIATTR_KPARAM_INFO
	.align		4
.L_129:
        /*0028*/ 	.byte	0x04, 0x17
        /*002a*/ 	.short	(.L_131 - .L_130)
.L_130:
        /*002c*/ 	.word	0x00000000
        /*0030*/ 	.short	0x0002
        /*0032*/ 	.short	0x0010
        /*0034*/ 	.byte	0x00, 0xf5, 0x21, 0x00


	//----- nvinfo : EIATTR_KPARAM_INFO
	.align		4
.L_131:
        /*0038*/ 	.byte	0x04, 0x17
        /*003a*/ 	.short	(.L_133 - .L_132)
.L_132:
        /*003c*/ 	.word	0x00000000
        /*0040*/ 	.short	0x0001
        /*0042*/ 	.short	0x0008
        /*0044*/ 	.byte	0x00, 0xf5, 0x21, 0x00


	//----- nvinfo : EIATTR_KPARAM_INFO
	.align		4
.L_133:
        /*0048*/ 	.byte	0x04, 0x17
        /*004a*/ 	.short	(.L_135 - .L_134)
.L_134:
        /*004c*/ 	.word	0x00000000
        /*0050*/ 	.short	0x0000
        /*0052*/ 	.short	0x0000
        /*0054*/ 	.byte	0x00, 0xf5, 0x21, 0x00


	//----- nvinfo : EIATTR_SPARSE_MMA_MASK
	.align		4
.L_135:
        /*0058*/ 	.byte	0x03, 0x50
        /*005a*/ 	.short	0x0000


	//----- nvinfo : EIATTR_MAXREG_COUNT
	.align		4
        /*005c*/ 	.byte	0x03, 0x1b
        /*005e*/ 	.short	0x00ff


	//----- nvinfo : EIATTR_MERCURY_ISA_VERSION
	.align		4
        /*0060*/ 	.byte	0x03, 0x5f
        /*0062*/ 	.short	0x0101


	//----- nvinfo : EIATTR_VRC_CTA_INIT_COUNT
	.align		4
        /*0064*/ 	.byte	0x02, 0x4a
	.zero		1
	.zero		1


	//----- nvinfo : EIATTR_EXIT_INSTR_OFFSETS
	.align		4
        /*0068*/ 	.byte	0x04, 0x1c
        /*006a*/ 	.short	(.L_137 - .L_136)


	//   ....[0]....
.L_136:
        /*006c*/ 	.word	0x000000c0


	//   ....[1]....
        /*0070*/ 	.word	0x00000e30


	//----- nvinfo : EIATTR_CRS_STACK_SIZE
	.align		4
.L_137:
        /*0074*/ 	.byte	0x04, 0x1e
        /*0076*/ 	.short	(.L_139 - .L_138)
.L_138:
        /*0078*/ 	.word	0x00000000


	//----- nvinfo : EIATTR_CBANK_PARAM_SIZE
	.align		4
.L_139:
        /*007c*/ 	.byte	0x03, 0x19
        /*007e*/ 	.short	0x0020


	//----- nvinfo : EIATTR_PARAM_CBANK
	.align		4
        /*0080*/ 	.byte	0x04, 0x0a
        /*0082*/ 	.short	(.L_141 - .L_140)
	.align		4
.L_140:
        /*0084*/ 	.word	index@(.nv.constant0._Z28convolutionKernelWithPaddingPKfS0_Pfii)
        /*0088*/ 	.short	0x0380
        /*008a*/ 	.short	0x0020


	//----- nvinfo : EIATTR_SW_WAR
	.align		4
.L_141:
        /*008c*/ 	.byte	0x04, 0x36
        /*008e*/ 	.short	(.L_143 - .L_142)
.L_142:
        /*0090*/ 	.word	0x00000008
.L_143:


//--------------------- .nv.info._Z31convolutionKernelWithoutPaddingPKfS0_Pfii --------------------------
	.section	.nv.info._Z31convolutionKernelWithoutPaddingPKfS0_Pfii,"",@"SHT_CUDA_INFO"
	.sectionflags	@""
	.align	4


	//----- nvinfo : EIATTR_CUDA_API_VERSION
	.align		4
        /*0000*/ 	.byte	0x04, 0x37
        /*0002*/ 	.short	(.L_145 - .L_144)
.L_144:
        /*0004*/ 	.word	0x00000082


	//----- nvinfo : EIATTR_KPARAM_INFO
	.align		4
.L_145:
        /*0008*/ 	.byte	0x04, 0x17
        /*000a*/ 	.short	(.L_147 - .L_146)
.L_146:
        /*000c*/ 	.word	0x00000000
        /*0010*/ 	.short	0x0004
        /*0012*/ 	.short	0x001c
        /*0014*/ 	.byte	0x00, 0xf0, 0x11, 0x00


	//----- nvinfo : EIATTR_KPARAM_INFO
	.align		4
.L_147:
        /*0018*/ 	.byte	0x04, 0x17
        /*001a*/ 	.short	(.L_149 - .L_148)
.L_148:
        /*001c*/ 	.word	0x00000000
        /*0020*/ 	.short	0x0003
        /*0022*/ 	.short	0x0018
        /*0024*/ 	.byte	0x00, 0xf0, 0x11, 0x00


	//----- nvinfo : EIATTR_KPARAM_INFO
	.align		4
.L_149:
        /*0028*/ 	.byte	0x04, 0x17
        /*002a*/ 	.short	(.L_151 - .L_150)
.L_150:
        /*002c*/ 	.word	0x00000000
        /*0030*/ 	.short	0x0002
        /*0032*/ 	.short	0x0010
        /*0034*/ 	.byte	0x00, 0xf5, 0x21, 0x00


	//----- nvinfo : EIATTR_KPARAM_INFO
	.align		4
.L_151:
        /*0038*/ 	.byte	0x04, 0x17
        /*003a*/ 	.short	(.L_153 - .L_152)
.L_152:
        /*003c*/ 	.word	0x00000000
        /*0040*/ 	.short	0x0001
        /*0042*/ 	.short	0x0008
        /*0044*/ 	.byte	0x00, 0xf5, 0x21, 0x00


	//----- nvinfo : EIATTR_KPARAM_INFO
	.align		4
.L_153:
        /*0048*/ 	.byte	0x04, 0x17
        /*004a*/ 	.short	(.L_155 - .L_154)
.L_154:
        /*004c*/ 	.word	0x00000000
        /*0050*/ 	.short	0x0000
        /*0052*/ 	.short	0x0000
        /*0054*/ 	.byte	0x00, 0xf5, 0x21, 0x00


	//----- nvinfo : EIATTR_SPARSE_MMA_MASK
	.align		4
.L_155:
        /*0058*/ 	.byte	0x03, 0x50
        /*005a*/ 	.short	0x0000


	//----- nvinfo : EIATTR_MAXREG_COUNT
	.align		4
        /*005c*/ 	.byte	0x03, 0x1b
        /*005e*/ 	.short	0x00ff


	//----- nvinfo : EIATTR_MERCURY_ISA_VERSION
	.align		4
        /*0060*/ 	.byte	0x03, 0x5f
        /*0062*/ 	.short	0x0101


	//----- nvinfo : EIATTR_VRC_CTA_INIT_COUNT
	.align		4
        /*0064*/ 	.byte	0x02, 0x4a
	.zero		1
	.zero		1


	//----- nvinfo : EIATTR_EXIT_INSTR_OFFSETS
	.align		4
        /*0068*/ 	.byte	0x04, 0x1c
        /*006a*/ 	.short	(.L_157 - .L_156)


	//   ....[0]....
.L_156:
        /*006c*/ 	.word	0x000000d0


	//   ....[1]....
        /*0070*/ 	.word	0x00000ce0


	//----- nvinfo : EIATTR_CBANK_PARAM_SIZE
	.align		4
.L_157:
        /*0074*/ 	.byte	0x03, 0x19
        /*0076*/ 	.short	0x0020


	//----- nvinfo : EIATTR_PARAM_CBANK
	.align		4
        /*0078*/ 	.byte	0x04, 0x0a
        /*007a*/ 	.short	(.L_159 - .L_158)
	.align		4
.L_158:
        /*007c*/ 	.word	index@(.nv.constant0._Z31convolutionKernelWithoutPaddingPKfS0_Pfii)
        /*0080*/ 	.short	0x0380
        /*0082*/ 	.short	0x0020


	//----- nvinfo : EIATTR_SW_WAR
	.align		4
.L_159:
        /*0084*/ 	.byte	0x04, 0x36
        /*0086*/ 	.short	(.L_161 - .L_160)
.L_160:
        /*0088*/ 	.word	0x00000008
.L_161:


//--------------------- .nv.callgraph             --------------------------
	.section	.nv.callgraph,"",@"SHT_CUDA_CALLGRAPH"
	.align	4
	.sectionentsize	8
	.align		4
        /*0000*/ 	.word	0x00000000
	.align		4
        /*0004*/ 	.word	0xffffffff
	.align		4
        /*0008*/ 	.word	0x00000000
	.align		4
        /*000c*/ 	.word	0xfffffffe
	.align		4
        /*0010*/ 	.word	0x00000000
	.align		4
        /*0014*/ 	.word	0xfffffffd
	.align		4
        /*0018*/ 	.word	0x00000000
	.align		4
        /*001c*/ 	.word	0xfffffffc


//--------------------- .text._Z18applySigmoidKernelPfS_i --------------------------
	.section	.text._Z18applySigmoidKernelPfS_i,"ax",@progbits
	.align	128
        .global         _Z18applySigmoidKernelPfS_i
        .type           _Z18applySigmoidKernelPfS_i,@function
        .size           _Z18applySigmoidKernelPfS_i,(.L_x_56 - _Z18applySigmoidKernelPfS_i)
        .other          _Z18applySigmoidKernelPfS_i,@"STO_CUDA_ENTRY STV_DEFAULT"
_Z18applySigmoidKernelPfS_i:
.text._Z18applySigmoidKernelPfS_i:
[----:B------:R-:W-:Y:S01]  /*0000*/  LDC R1, c[0x0][0x37c] ;  /* 0x0000df00ff017b82 */ /* 0x000fe20000000800 */
[----:B------:R-:W0:Y:S07]  /*0010*/  S2R R0, SR_TID.X ;  /* 0x0000000000007919 */ /* 0x000e2e0000002100 */
[----:B------:R-:W0:Y:S01]  /*0020*/  S2UR UR4, SR_CTAID.X ;  /* 0x00000000000479c3 */ /* 0x000e220000002500 */
[----:B------:R-:W1:Y:S07]  /*0030*/  LDCU UR5, c[0x0][0x390] ;  /* 0x00007200ff0577ac */ /* 0x000e6e0008000800 */
[----:B------:R-:W0:Y:S02]  /*0040*/  LDC R3, c[0x0][0x360] ;  /* 0x0000d800ff037b82 */ /* 0x000e240000000800 */
[----:B0-----:R-:W-:-:S05]  /*0050*/  IMAD R3, R3, UR4, R0 ;  /* 0x0000000403037c24 */ /* 0x001fca000f8e0200 */
[----:B-1----:R-:W-:-:S13]  /*0060*/  ISETP.GE.AND P0, PT, R3, UR5, PT ;  /* 0x0000000503007c0c */ /* 0x002fda000bf06270 */
[----:B------:R-:W-:Y:S05]  /*0070*/  @P0 EXIT ;  /* 0x000000000000094d */ /* 0x000fea0003800000 */
[----:B------:R-:W0:Y:S01]  /*0080*/  LDC.64 R4, c[0x0][0x380] ;  /* 0x0000e000ff047b82 */ /* 0x000e220000000a00 */
[----:B------:R-:W1:Y:S01]  /*0090*/  LDCU.64 UR4, c[0x0][0x358] ;  /* 0x00006b00ff0477ac */ /* 0x000e620008000a00 */
[----:B0-----:R-:W-:-:S06]  /*00a0*/  IMAD.WIDE R4, R3, 0x4, R4 ;  /* 0x0000000403047825 */ /* 0x001fcc00078e0204 */
[----:B-1----:R-:W2:Y:S01]  /*00b0*/  LDG.E R4, desc[UR4][R4.64] ;  /* 0x0000000404047981 */ /* 0x002ea2000c1e1900 */
[----:B------:R-:W-:Y:S01]  /*00c0*/  IMAD.MOV.U32 R7, RZ, RZ, 0x3bbb989d ;  /* 0x3bbb989dff077424 */ /* 0x000fe200078e00ff */
[----:B------:R-:W-:Y:S01]  /*00d0*/  BSSY.RECONVERGENT B0, `(.L_x_0) ;  /* 0x0000015000007945 */ /* 0x000fe20003800200 */
[----:B------:R-:W-:Y:S02]  /*00e0*/  IMAD.MOV.U32 R9, RZ, RZ, 0x437c0000 ;  /* 0x437c0000ff097424 */ /* 0x000fe400078e00ff */
[----:B--2---:R-:W-:-:S04]  /*00f0*/  FFMA.SAT R0, R4, -R7, 0.5 ;  /* 0x3f00000004007423 */ /* 0x004fc80000002807 */
[----:B------:R-:W-:-:S04]  /*0100*/  FFMA.RM R0, R0, R9, 12582913 ;  /* 0x4b40000100007423 */ /* 0x000fc80000004009 */
[C---:B------:R-:W-:Y:S01]  /*0110*/  FADD R7, R0.reuse, -12583039 ;  /* 0xcb40007f00077421 */ /* 0x040fe20000000000 */
[----:B------:R-:W-:-:S03]  /*0120*/  SHF.L.U32 R0, R0, 0x17, RZ ;  /* 0x0000001700007819 */ /* 0x000fc600000006ff */
[----:B------:R-:W-:-:S04]  /*0130*/  FFMA R7, R4, -1.4426950216293334961, -R7 ;  /* 0xbfb8aa3b04077823 */ /* 0x000fc80000000807 */
[----:B------:R-:W-:-:S06]  /*0140*/  FFMA R7, R4, -1.925963033500011079e-08, R7 ;  /* 0xb2a5706004077823 */ /* 0x000fcc0000000007 */
[----:B------:R-:W0:Y:S02]  /*0150*/  MUFU.EX2 R7, R7 ;  /* 0x0000000700077308 */ /* 0x000e240000000800 */
[----:B0-----:R-:W-:-:S04]  /*0160*/  FFMA R0, R0, R7, 1 ;  /* 0x3f80000000007423 */ /* 0x001fc80000000007 */
[----:B------:R-:W-:-:S05]  /*0170*/  VIADD R2, R0, 0x1800000 ;  /* 0x0180000000027836 */ /* 0x000fca0000000000 */
[----:B------:R-:W-:-:S04]  /*0180*/  LOP3.LUT R2, R2, 0x7f800000, RZ, 0xc0, !PT ;  /* 0x7f80000002027812 */ /* 0x000fc800078ec0ff */
[----:B------:R-:W-:-:S13]  /*0190*/  ISETP.GT.U32.AND P0, PT, R2, 0x1ffffff, PT ;  /* 0x01ffffff0200780c */ /* 0x000fda0003f04070 */
[----:B------:R-:W-:Y:S05]  /*01a0*/  @P0 BRA `(.L_x_1) ;  /* 0x00000000000c0947 */ /* 0x000fea0003800000 */
[----:B------:R-:W-:-:S07]  /*01b0*/  MOV R4, 0x1d0 ;  /* 0x000001d000047802 */ /* 0x000fce0000000f00 */
[----:B------:R-:W-:Y:S05]  /*01c0*/  CALL.REL.NOINC `($__internal_0_$__cuda_sm20_rcp_rn_f32_slowpath) ;  /* 0x0000000000287944 */ /* 0x000fea0003c00000 */
[----:B------:R-:W-:Y:S05]  /*01d0*/  BRA `(.L_x_2) ;  /* 0x0000000000107947 */ /* 0x000fea0003800000 */
.L_x_1:
[----:B------:R-:W0:Y:S02]  /*01e0*/  MUFU.RCP R7, R0 ;  /* 0x0000000000077308 */ /* 0x000e240000001000 */
[----:B0-----:R-:W-:-:S04]  /*01f0*/  FFMA R2, R0, R7, -1 ;  /* 0xbf80000000027423 */ /* 0x001fc80000000007 */
[----:B------:R-:W-:-:S04]  /*0200*/  FADD.FTZ R2, -R2, -RZ ;  /* 0x800000ff02027221 */ /* 0x000fc80000010100 */
[----:B------:R-:W-:-:S07]  /*0210*/  FFMA R7, R7, R2, R7 ;  /* 0x0000000207077223 */ /* 0x000fce0000000007 */
.L_x_2:
[----:B------:R-:W-:Y:S05]  /*0220*/  BSYNC.RECONVERGENT B0 ;  /* 0x0000000000007941 */ /* 0x000fea0003800200 */
.L_x_0:
[----:B------:R-:W0:Y:S02]  /*0230*/  LDC.64 R4, c[0x0][0x388] ;  /* 0x0000e200ff047b82 */ /* 0x000e240000000a00 */
[----:B0-----:R-:W-:-:S05]  /*0240*/  IMAD.WIDE R2, R3, 0x4, R4 ;  /* 0x0000000403027825 */ /* 0x001fca00078e0204 */
[----:B------:R-:W-:Y:S01]  /*0250*/  STG.E desc[UR4][R2.64], R7 ;  /* 0x0000000702007986 */ /* 0x000fe2000c101904 */
[----:B------:R-:W-:Y:S05]  /*0260*/  EXIT ;  /* 0x000000000000794d */ /* 0x000fea0003800000 */
        .weak           $__internal_0_$__cuda_sm20_rcp_rn_f32_slowpath
        .type           $__internal_0_$__cuda_sm20_rcp_rn_f32_slowpath,@function
        .size           $__internal_0_$__cuda_sm20_rcp_rn_f32_slowpath,(.L_x_56 - $__internal_0_$__cuda_sm20_rcp_rn_f32_slowpath)
$__internal_0_$__cuda_sm20_rcp_rn_f32_slowpath:
[----:B------:R-:W-:Y:S01]  /*0270*/  IMAD.SHL.U32 R2, R0, 0x2, RZ ;  /* 0x0000000200027824 */ /* 0x000fe200078e00ff */
[----:B------:R-:W-:Y:S04]  /*0280*/  BSSY.RECONVERGENT B1, `(.L_x_3) ;  /* 0x0000030000017945 */ /* 0x000fe80003800200 */
[----:B------:R-:W-:-:S04]  /*0290*/  SHF.R.U32.HI R2, RZ, 0x18, R2 ;  /* 0x00000018ff027819 */ /* 0x000fc80000011602 */
[----:B------:R-:W-:-:S13]  /*02a0*/  ISETP.NE.U32.AND P0, PT, R2, RZ, PT ;  /* 0x000000ff0200720c */ /* 0x000fda0003f05070 */
[----:B------:R-:W-:Y:S05]  /*02b0*/  @P0 BRA `(.L_x_4) ;  /* 0x0000000000280947 */ /* 0x000fea0003800000 */
[----:B------:R-:W-:-:S04]  /*02c0*/  SHF.L.U32 R2, R0, 0x1, RZ ;  /* 0x0000000100027819 */ /* 0x000fc800000006ff */
[----:B------:R-:W-:-:S13]  /*02d0*/  ISETP.NE.AND P0, PT, R2, RZ, PT ;  /* 0x000000ff0200720c */ /* 0x000fda0003f05270 */
[----:B------:R-:W-:Y:S01]  /*02e0*/  @P0 FFMA R6, R0, 1.84467440737095516160e+19, RZ ;  /* 0x5f80000000060823 */ /* 0x000fe200000000ff */
[----:B------:R-:W-:Y:S08]  /*02f0*/  @!P0 MUFU.RCP R5, R0 ;  /* 0x0000000000058308 */ /* 0x000ff00000001000 */
[----:B------:R-:W0:Y:S02]  /*0300*/  @P0 MUFU.RCP R7, R6 ;  /* 0x0000000600070308 */ /* 0x000e240000001000 */
[----:B0-----:R-:W-:-:S04]  /*0310*/  @P0 FFMA R2, R6, R7, -1 ;  /* 0xbf80000006020423 */ /* 0x001fc80000000007 */
[----:B------:R-:W-:-:S04]  /*0320*/  @P0 FADD.FTZ R2, -R2, -RZ ;  /* 0x800000ff02020221 */ /* 0x000fc80000010100 */
[----:B------:R-:W-:-:S04]  /*0330*/  @P0 FFMA R2, R7, R2, R7 ;  /* 0x0000000207020223 */ /* 0x000fc80000000007 */
[----:B------:R-:W-:Y:S01]  /*0340*/  @P0 FFMA R5, R2, 1.84467440737095516160e+19, RZ ;  /* 0x5f80000002050823 */ /* 0x000fe200000000ff */
[----:B------:R-:W-:Y:S06]  /*0350*/  BRA `(.L_x_5) ;  /* 0x0000000000887947 */ /* 0x000fec0003800000 */
.L_x_4:
[----:B------:R-:W-:-:S05]  /*0360*/  VIADD R5, R2, 0xffffff03 ;  /* 0xffffff0302057836 */ /* 0x000fca0000000000 */
[----:B------:R-:W-:-:S13]  /*0370*/  ISETP.GT.U32.AND P0, PT, R5, 0x1, PT ;  /* 0x000000010500780c */ /* 0x000fda0003f04070 */
[----:B------:R-:W-:Y:S05]  /*0380*/  @P0 BRA `(.L_x_6) ;  /* 0x0000000000780947 */ /* 0x000fea0003800000 */
[----:B------:R-:W-:Y:S01]  /*0390*/  LOP3.LUT R6, R0, 0x7fffff, RZ, 0xc0, !PT ;  /* 0x007fffff00067812 */ /* 0x000fe200078ec0ff */
[----:B------:R-:W-:-:S03]  /*03a0*/  IMAD.MOV.U32 R10, RZ, RZ, 0x3 ;  /* 0x00000003ff0a7424 */ /* 0x000fc600078e00ff */
[----:B------:R-:W-:Y:S02]  /*03b0*/  LOP3.LUT R6, R6, 0x3f800000, RZ, 0xfc, !PT ;  /* 0x3f80000006067812 */ /* 0x000fe400078efcff */
[----:B------:R-:W-:Y:S02]  /*03c0*/  SHF.L.U32 R11, R10, R5, RZ ;  /* 0x000000050a0b7219 */ /* 0x000fe400000006ff */
[----:B------:R-:W0:Y:S02]  /*03d0*/  MUFU.RCP R7, R6 ;  /* 0x0000000600077308 */ /* 0x000e240000001000 */
[----:B0-----:R-:W-:-:S04]  /*03e0*/  FFMA R8, R6, R7, -1 ;  /* 0xbf80000006087423 */ /* 0x001fc80000000007 */
[----:B------:R-:W-:-:S04]  /*03f0*/  FADD.FTZ R8, -R8, -RZ ;  /* 0x800000ff08087221 */ /* 0x000fc80000010100 */
[CCC-:B------:R-:W-:Y:S01]  /*0400*/  FFMA.RM R9, R7.reuse, R8.reuse, R7.reuse ;  /* 0x0000000807097223 */ /* 0x1c0fe20000004007 */
[----:B------:R-:W-:-:S04]  /*0410*/  FFMA.RP R8, R7, R8, R7 ;  /* 0x0000000807087223 */ /* 0x000fc80000008007 */
[C---:B------:R-:W-:Y:S02]  /*0420*/  LOP3.LUT R7, R9.reuse, 0x7fffff, RZ, 0xc0, !PT ;  /* 0x007fffff09077812 */ /* 0x040fe400078ec0ff */
[----:B------:R-:W-:Y:S02]  /*0430*/  FSETP.NEU.FTZ.AND P0, PT, R9, R8, PT ;  /* 0x000000080900720b */ /* 0x000fe40003f1d000 */
[----:B------:R-:W-:Y:S02]  /*0440*/  LOP3.LUT R8, R7, 0x800000, RZ, 0xfc, !PT ;  /* 0x0080000007087812 */ /* 0x000fe400078efcff */
[----:B------:R-:W-:Y:S02]  /*0450*/  SEL R7, RZ, 0xffffffff, !P0 ;  /* 0xffffffffff077807 */ /* 0x000fe40004000000 */
[----:B------:R-:W-:Y:S02]  /*0460*/  LOP3.LUT R6, R11, R8, RZ, 0xc0, !PT ;  /* 0x000000080b067212 */ /* 0x000fe400078ec0ff */
[----:B------:R-:W-:-:S02]  /*0470*/  IADD3 R7, PT, PT, -R7, RZ, RZ ;  /* 0x000000ff07077210 */ /* 0x000fc40007ffe1ff */
[-C--:B------:R-:W-:Y:S02]  /*0480*/  SHF.R.U32.HI R6, RZ, R5.reuse, R6 ;  /* 0x00000005ff067219 */ /* 0x080fe40000011606 */
[----:B------:R-:W-:Y:S02]  /*0490*/  LOP3.LUT P1, RZ, R7, R5, R8, 0xf8, !PT ;  /* 0x0000000507ff7212 */ /* 0x000fe4000782f808 */
[C---:B------:R-:W-:Y:S02]  /*04a0*/  LOP3.LUT P0, RZ, R6.reuse, 0x1, RZ, 0xc0, !PT ;  /* 0x0000000106ff7812 */ /* 0x040fe4000780c0ff */
[----:B------:R-:W-:-:S04]  /*04b0*/  LOP3.LUT P2, RZ, R6, 0x2, RZ, 0xc0, !PT ;  /* 0x0000000206ff7812 */ /* 0x000fc8000784c0ff */
[----:B------:R-:W-:Y:S02]  /*04c0*/  PLOP3.LUT P0, PT, P0, P1, P2, 0xe0, 0x0 ;  /* 0x000000000000781c */ /* 0x000fe40000703c20 */
[----:B------:R-:W-:Y:S02]  /*04d0*/  LOP3.LUT P1, RZ, R0, 0x7fffff, RZ, 0xc0, !PT ;  /* 0x007fffff00ff7812 */ /* 0x000fe4000782c0ff */
[----:B------:R-:W-:-:S05]  /*04e0*/  SEL R5, RZ, 0x1, !P0 ;  /* 0x00000001ff057807 */ /* 0x000fca0004000000 */
[----:B------:R-:W-:-:S05]  /*04f0*/  IMAD.MOV R5, RZ, RZ, -R5 ;  /* 0x000000ffff057224 */ /* 0x000fca00078e0a05 */
[----:B------:R-:W-:Y:S02]  /*0500*/  ISETP.GE.AND P0, PT, R5, RZ, PT ;  /* 0x000000ff0500720c */ /* 0x000fe40003f06270 */
[----:B------:R-:W-:-:S04]  /*0510*/  IADD3 R5, PT, PT, R2, -0xfc, RZ ;  /* 0xffffff0402057810 */ /* 0x000fc80007ffe0ff */
[----:B------:R-:W-:-:S07]  /*0520*/  SHF.R.U32.HI R5, RZ, R5, R8 ;  /* 0x00000005ff057219 */ /* 0x000fce0000011608 */
[----:B------:R-:W-:-:S05]  /*0530*/  @!P0 VIADD R5, R5, 0x1 ;  /* 0x0000000105058836 */ /* 0x000fca0000000000 */
[----:B------:R-:W-:-:S04]  /*0540*/  @!P1 SHF.L.U32 R5, R5, 0x1, RZ ;  /* 0x0000000105059819 */ /* 0x000fc800000006ff */
[----:B------:R-:W-:Y:S01]  /*0550*/  LOP3.LUT R5, R5, 0x80000000, R0, 0xf8, !PT ;  /* 0x8000000005057812 */ /* 0x000fe200078ef800 */
[----:B------:R-:W-:Y:S06]  /*0560*/  BRA `(.L_x_5) ;  /* 0x0000000000047947 */ /* 0x000fec0003800000 */
.L_x_6:
[----:B------:R0:W1:Y:S02]  /*0570*/  MUFU.RCP R5, R0 ;  /* 0x0000000000057308 */ /* 0x0000640000001000 */
.L_x_5:
[----:B------:R-:W-:Y:S05]  /*0580*/  BSYNC.RECONVERGENT B1 ;  /* 0x0000000000017941 */ /* 0x000fea0003800200 */
.L_x_3:
[----:B-1----:R-:W-:Y:S02]  /*0590*/  IMAD.MOV.U32 R7, RZ, RZ, R5 ;  /* 0x000000ffff077224 */ /* 0x002fe400078e0005 */
[----:B------:R-:W-:-:S04]  /*05a0*/  HFMA2 R5, -RZ, RZ, 0, 0 ;  /* 0x00000000ff057431 */ /* 0x000fc800000001ff */
[----:B0-----:R-:W-:Y:S05]  /*05b0*/  RET.REL.NODEC R4 `(_Z18applySigmoidKernelPfS_i) ;  /* 0xfffffff804907950 */ /* 0x001fea0003c3ffff */
.L_x_7:
[----:B------:R-:W-:-:S00]  /*05c0*/  BRA `(.L_x_7) ;  /* 0xfffffffc00fc7947 */ /* 0x000fc0000383ffff */
[----:B------:R-:W-:-:S00]  /*05d0*/  NOP ;  /* 0x0000000000007918 */ /* 0x000fc00000000000 */
        /* <DEDUP_REMOVED lines=10> */
.L_x_56:


//--------------------- .text._Z20averagePoolingKernelPKfPfiii --------------------------
	.section	.text._Z20averagePoolingKernelPKfPfiii,"ax",@progbits
	.align	128
        .global         _Z20averagePoolingKernelPKfPfiii
        .type           _Z20averagePoolingKernelPKfPfiii,@function
        .size           _Z20averagePoolingKernelPKfPfiii,(.L_x_57 - _Z20averagePoolingKernelPKfPfiii)
        .other          _Z20averagePoolingKernelPKfPfiii,@"STO_CUDA_ENTRY STV_DEFAULT"
_Z20averagePoolingKernelPKfPfiii:
.text._Z20averagePoolingKernelPKfPfiii:
[----:B------:R-:W-:Y:S01]  /*0000*/  LDC R1, c[0x0][0x37c] ;  /* 0x0000df00ff017b82 */ /* 0x000fe20000000800 */
[----:B------:R-:W0:Y:S07]  /*0010*/  S2R R3, SR_TID.X ;  /* 0x0000000000037919 */ /* 0x000e2e0000002100 */
[----:B------:R-:W0:Y:S01]  /*0020*/  LDC R4, c[0x0][0x360] ;  /* 0x0000d800ff047b82 */ /* 0x000e220000000800 */
[----:B------:R-:W1:Y:S01]  /*0030*/  LDCU UR6, c[0x0][0x394] ;  /* 0x00007280ff0677ac */ /* 0x000e620008000800 */
[----:B------:R-:W2:Y:S06]  /*0040*/  S2R R0, SR_TID.Y ;  /* 0x0000000000007919 */ /* 0x000eac0000002200 */
[----:B------:R-:W0:Y:S08]  /*0050*/  S2UR UR4, SR_CTAID.X ;  /* 0x00000000000479c3 */ /* 0x000e300000002500 */
[----:B------:R-:W2:Y:S08]  /*0060*/  S2UR UR5, SR_CTAID.Y ;  /* 0x00000000000579c3 */ /* 0x000eb00000002600 */
[----:B------:R-:W2:Y:S01]  /*0070*/  LDC R5, c[0x0][0x364] ;  /* 0x0000d900ff057b82 */ /* 0x000ea20000000800 */
[----:B0-----:R-:W-:-:S02]  /*0080*/  IMAD R4, R4, UR4, R3 ;  /* 0x0000000404047c24 */ /* 0x001fc4000f8e0203 */
[----:B--2---:R-:W-:-:S05]  /*0090*/  IMAD R5, R5, UR5, R0 ;  /* 0x0000000505057c24 */ /* 0x004fca000f8e0200 */
[----:B------:R-:W-:-:S04]  /*00a0*/  VIMNMX R0, PT, PT, R4, R5, !PT ;  /* 0x0000000504007248 */ /* 0x000fc80007fe0100 */
[----:B-1----:R-:W-:-:S13]  /*00b0*/  ISETP.GE.AND P0, PT, R0, UR6, PT ;  /* 0x0000000600007c0c */ /* 0x002fda000bf06270 */
[----:B------:R-:W-:Y:S05]  /*00c0*/  @P0 EXIT ;  /* 0x000000000000094d */ /* 0x000fea0003800000 */
[----:B------:R-:W0:Y:S01]  /*00d0*/  LDCU UR4, c[0x0][0x398] ;  /* 0x00007300ff0477ac */ /* 0x000e220008000800 */
[----:B------:R-:W-:Y:S01]  /*00e0*/  IMAD.MOV.U32 R11, RZ, RZ, RZ ;  /* 0x000000ffff0b7224 */ /* 0x000fe200078e00ff */
[----:B------:R-:W1:Y:S01]  /*00f0*/  LDCU.64 UR8, c[0x0][0x358] ;  /* 0x00006b00ff0877ac */ /* 0x000e620008000a00 */
[----:B0-----:R-:W-:-:S05]  /*0100*/  IMAD.U32 R0, RZ, RZ, UR4 ;  /* 0x00000004ff007e24 */ /* 0x001fca000f8e00ff */
[----:B------:R-:W-:-:S13]  /*0110*/  ISETP.GE.AND P0, PT, R0, 0x1, PT ;  /* 0x000000010000780c */ /* 0x000fda0003f06270 */
[----:B-1----:R-:W-:Y:S05]  /*0120*/  @!P0 BRA `(.L_x_8) ;  /* 0x0000000400dc8947 */ /* 0x002fea0003800000 */
[----:B------:R-:W0:Y:S01]  /*0130*/  LDCU.64 UR6, c[0x0][0x380] ;  /* 0x00007000ff0677ac */ /* 0x000e220008000a00 */
[----:B------:R-:W-:Y:S01]  /*0140*/  LOP3.LUT R26, R0, 0x7, RZ, 0xc0, !PT ;  /* 0x00000007001a7812 */ /* 0x000fe200078ec0ff */
[----:B------:R-:W-:Y:S01]  /*0150*/  IMAD R8, R4, R0, RZ ;  /* 0x0000000004087224 */ /* 0x000fe200078e02ff */
[C---:B------:R-:W-:Y:S01]  /*0160*/  LOP3.LUT R25, R0.reuse, 0xf, RZ, 0xc0, !PT ;  /* 0x0000000f00197812 */ /* 0x040fe200078ec0ff */
[----:B------:R-:W-:Y:S01]  /*0170*/  IMAD.MOV.U32 R11, RZ, RZ, RZ ;  /* 0x000000ffff0b7224 */ /* 0x000fe200078e00ff */
[----:B------:R-:W-:Y:S01]  /*0180*/  LOP3.LUT R7, R0, 0x7ffffff0, RZ, 0xc0, !PT ;  /* 0x7ffffff000077812 */ /* 0x000fe200078ec0ff */
[----:B------:R-:W-:Y:S01]  /*0190*/  VIADD R3, R26, 0xffffffff ;  /* 0xffffffff1a037836 */ /* 0x000fe20000000000 */
[----:B------:R-:W-:Y:S01]  /*01a0*/  IADD3 R2, PT, PT, R25, -0x1, RZ ;  /* 0xffffffff19027810 */ /* 0x000fe20007ffe0ff */
[----:B------:R-:W-:Y:S01]  /*01b0*/  UMOV UR4, URZ ;  /* 0x000000ff00047c82 */ /* 0x000fe20008000000 */
[----:B------:R-:W-:Y:S02]  /*01c0*/  LOP3.LUT R9, R0, 0x3, RZ, 0xc0, !PT ;  /* 0x0000000300097812 */ /* 0x000fe400078ec0ff */
[----:B------:R-:W-:-:S02]  /*01d0*/  ISETP.GE.U32.AND P0, PT, R2, 0x7, PT ;  /* 0x000000070200780c */ /* 0x000fc40003f06070 */
[----:B------:R-:W-:Y:S02]  /*01e0*/  ISETP.GE.U32.AND P1, PT, R3, 0x3, PT ;  /* 0x000000030300780c */ /* 0x000fe40003f26070 */
[----:B------:R-:W-:Y:S01]  /*01f0*/  IADD3 R10, PT, PT, -R7, RZ, RZ ;  /* 0x000000ff070a7210 */ /* 0x000fe20007ffe1ff */
[----:B0-----:R-:W-:-:S04]  /*0200*/  UIADD3 UR5, UP0, UPT, UR6, 0x20, URZ ;  /* 0x0000002006057890 */ /* 0x001fc8000ff1e0ff */
[----:B------:R-:W-:-:S12]  /*0210*/  UIADD3.X UR6, UPT, UPT, URZ, UR7, URZ, UP0, !UPT ;  /* 0x00000007ff067290 */ /* 0x000fd800087fe4ff */
.L_x_14:
[----:B------:R-:W0:Y:S01]  /*0220*/  LDC R0, c[0x0][0x398] ;  /* 0x0000e600ff007b82 */ /* 0x000e220000000800 */
[----:B------:R-:W1:Y:S01]  /*0230*/  LDCU UR7, c[0x0][0x390] ;  /* 0x00007200ff0777ac */ /* 0x000e620008000800 */
[----:B------:R-:W-:Y:S01]  /*0240*/  IMAD.MOV.U32 R13, RZ, RZ, RZ ;  /* 0x000000ffff0d7224 */ /* 0x000fe200078e00ff */
[----:B0-----:R-:W-:Y:S01]  /*0250*/  ISETP.GE.U32.AND P3, PT, R0, 0x10, PT ;  /* 0x000000100000780c */ /* 0x001fe20003f66070 */
[----:B------:R-:W-:Y:S01]  /*0260*/  IMAD R3, R5, R0, UR4 ;  /* 0x0000000405037e24 */ /* 0x000fe2000f8e0200 */
[----:B------:R-:W-:-:S03]  /*0270*/  UIADD3 UR4, UPT, UPT, UR4, 0x1, URZ ;  /* 0x0000000104047890 */ /* 0x000fc6000fffe0ff */
[----:B-1----:R-:W-:-:S03]  /*0280*/  IMAD R6, R3, UR7, R8 ;  /* 0x0000000703067c24 */ /* 0x002fc6000f8e0208 */
[----:B------:R-:W-:-:S05]  /*0290*/  ISETP.NE.AND P2, PT, R0, UR4, PT ;  /* 0x0000000400007c0c */ /* 0x000fca000bf45270 */
[----:B------:R-:W-:Y:S08]  /*02a0*/  @!P3 BRA `(.L_x_9) ;  /* 0x0000000000a8b947 */ /* 0x000ff00003800000 */
[----:B------:R-:W-:Y:S01]  /*02b0*/  MOV R13, R6 ;  /* 0x00000006000d7202 */ /* 0x000fe20000000f00 */
[----:B------:R-:W-:-:S07]  /*02c0*/  IMAD.MOV.U32 R12, RZ, RZ, R10 ;  /* 0x000000ffff0c7224 */ /* 0x000fce00078e000a */
.L_x_10:
[----:B------:R-:W-:Y:S01]  /*02d0*/  MOV R2, UR5 ;  /* 0x0000000500027c02 */ /* 0x000fe20008000f00 */
[----:B------:R-:W-:-:S04]  /*02e0*/  IMAD.U32 R3, RZ, RZ, UR6 ;  /* 0x00000006ff037e24 */ /* 0x000fc8000f8e00ff */
[----:B------:R-:W-:-:S05]  /*02f0*/  IMAD.WIDE R2, R13, 0x4, R2 ;  /* 0x000000040d027825 */ /* 0x000fca00078e0202 */
[----:B------:R-:W2:Y:S04]  /*0300*/  LDG.E R24, desc[UR8][R2.64+-0x20] ;  /* 0xffffe00802187981 */ /* 0x000ea8000c1e1900 */
[----:B------:R-:W3:Y:S04]  /*0310*/  LDG.E R23, desc[UR8][R2.64+-0x1c] ;  /* 0xffffe40802177981 */ /* 0x000ee8000c1e1900 */
[----:B------:R-:W4:Y:S04]  /*0320*/  LDG.E R22, desc[UR8][R2.64+-0x18] ;  /* 0xffffe80802167981 */ /* 0x000f28000c1e1900 */
[----:B------:R-:W5:Y:S04]  /*0330*/  LDG.E R21, desc[UR8][R2.64+-0x14] ;  /* 0xffffec0802157981 */ /* 0x000f68000c1e1900 */
[----:B------:R-:W5:Y:S04]  /*0340*/  LDG.E R14, desc[UR8][R2.64+-0x10] ;  /* 0xfffff008020e7981 */ /* 0x000f68000c1e1900 */
[----:B------:R-:W5:Y:S04]  /*0350*/  LDG.E R15, desc[UR8][R2.64+-0xc] ;  /* 0xfffff408020f7981 */ /* 0x000f68000c1e1900 */
[----:B------:R-:W5:Y:S04]  /*0360*/  LDG.E R16, desc[UR8][R2.64+-0x8] ;  /* 0xfffff80802107981 */ /* 0x000f68000c1e1900 */
[----:B------:R-:W5:Y:S04]  /*0370*/  LDG.E R17, desc[UR8][R2.64+-0x4] ;  /* 0xfffffc0802117981 */ /* 0x000f68000c1e1900 */
[----:B------:R-:W5:Y:S04]  /*0380*/  LDG.E R18, desc[UR8][R2.64] ;  /* 0x0000000802127981 */ /* 0x000f68000c1e1900 */
[----:B------:R-:W5:Y:S04]  /*0390*/  LDG.E R19, desc[UR8][R2.64+0x4] ;  /* 0x0000040802137981 */ /* 0x000f68000c1e1900 */
[----:B------:R-:W5:Y:S01]  /*03a0*/  LDG.E R20, desc[UR8][R2.64+0x8] ;  /* 0x0000080802147981 */ /* 0x000f62000c1e1900 */
[----:B--2---:R-:W-:-:S03]  /*03b0*/  FADD R24, R24, R11 ;  /* 0x0000000b18187221 */ /* 0x004fc60000000000 */
[----:B------:R-:W2:Y:S01]  /*03c0*/  LDG.E R11, desc[UR8][R2.64+0xc] ;  /* 0x00000c08020b7981 */ /* 0x000ea2000c1e1900 */
[----:B---3--:R-:W-:-:S03]  /*03d0*/  FADD R27, R24, R23 ;  /* 0x00000017181b7221 */ /* 0x008fc60000000000 */
[----:B------:R-:W3:Y:S01]  /*03e0*/  LDG.E R23, desc[UR8][R2.64+0x10] ;  /* 0x0000100802177981 */ /* 0x000ee2000c1e1900 */
[----:B----4-:R-:W-:-:S03]  /*03f0*/  FADD R24, R27, R22 ;  /* 0x000000161b187221 */ /* 0x010fc60000000000 */
[----:B------:R-:W4:Y:S01]  /*0400*/  LDG.E R22, desc[UR8][R2.64+0x14] ;  /* 0x0000140802167981 */ /* 0x000f22000c1e1900 */
[----:B-----5:R-:W-:-:S03]  /*0410*/  FADD R27, R24, R21 ;  /* 0x00000015181b7221 */ /* 0x020fc60000000000 */
[----:B------:R-:W5:Y:S04]  /*0420*/  LDG.E R21, desc[UR8][R2.64+0x18] ;  /* 0x0000180802157981 */ /* 0x000f68000c1e1900 */
[----:B------:R-:W5:Y:S01]  /*0430*/  LDG.E R24, desc[UR8][R2.64+0x1c] ;  /* 0x00001c0802187981 */ /* 0x000f62000c1e1900 */
[----:B------:R-:W-:Y:S01]  /*0440*/  FADD R14, R27, R14 ;  /* 0x0000000e1b0e7221 */ /* 0x000fe20000000000 */
[----:B------:R-:W-:Y:S01]  /*0450*/  IADD3 R12, PT, PT, R12, 0x10, RZ ;  /* 0x000000100c0c7810 */ /* 0x000fe20007ffe0ff */
[----:B------:R-:W-:Y:S02]  /*0460*/  VIADD R13, R13, 0x10 ;  /* 0x000000100d0d7836 */ /* 0x000fe40000000000 */
[----:B------:R-:W-:Y:S01]  /*0470*/  FADD R15, R14, R15 ;  /* 0x0000000f0e0f7221 */ /* 0x000fe20000000000 */
[----:B------:R-:W-:-:S03]  /*0480*/  ISETP.NE.AND P3, PT, R12, RZ, PT ;  /* 0x000000ff0c00720c */ /* 0x000fc60003f65270 */
[----:B------:R-:W-:-:S04]  /*0490*/  FADD R16, R15, R16 ;  /* 0x000000100f107221 */ /* 0x000fc80000000000 */
[----:B------:R-:W-:-:S04]  /*04a0*/  FADD R17, R16, R17 ;  /* 0x0000001110117221 */ /* 0x000fc80000000000 */
[----:B------:R-:W-:-:S04]  /*04b0*/  FADD R18, R17, R18 ;  /* 0x0000001211127221 */ /* 0x000fc80000000000 */
[----:B------:R-:W-:-:S04]  /*04c0*/  FADD R19, R18, R19 ;  /* 0x0000001312137221 */ /* 0x000fc80000000000 */
[----:B------:R-:W-:-:S04]  /*04d0*/  FADD R20, R19, R20 ;  /* 0x0000001413147221 */ /* 0x000fc80000000000 */
[----:B--2---:R-:W-:-:S04]  /*04e0*/  FADD R20, R20, R11 ;  /* 0x0000000b14147221 */ /* 0x004fc80000000000 */
[----:B---3--:R-:W-:-:S04]  /*04f0*/  FADD R23, R20, R23 ;  /* 0x0000001714177221 */ /* 0x008fc80000000000 */
[----:B----4-:R-:W-:-:S04]  /*0500*/  FADD R22, R23, R22 ;  /* 0x0000001617167221 */ /* 0x010fc80000000000 */
[----:B-----5:R-:W-:-:S04]  /*0510*/  FADD R21, R22, R21 ;  /* 0x0000001516157221 */ /* 0x020fc80000000000 */
[----:B------:R-:W-:Y:S01]  /*0520*/  FADD R11, R21, R24 ;  /* 0x00000018150b7221 */ /* 0x000fe20000000000 */
[----:B------:R-:W-:Y:S06]  /*0530*/  @P3 BRA `(.L_x_10) ;  /* 0xfffffffc00643947 */ /* 0x000fec000383ffff */
[----:B------:R-:W-:-:S07]  /*0540*/  MOV R13, R7 ;  /* 0x00000007000d7202 */ /* 0x000fce0000000f00 */
.L_x_9:
[----:B------:R-:W-:-:S13]  /*0550*/  ISETP.NE.AND P3, PT, R25, RZ, PT ;  /* 0x000000ff1900720c */ /* 0x000fda0003f65270 */
[----:B------:R-:W-:Y:S05]  /*0560*/  @!P3 BRA `(.L_x_11) ;  /* 0x0000000000c8b947 */ /* 0x000fea0003800000 */
[----:B------:R-:W-:Y:S01]  /*0570*/  ISETP.NE.AND P3, PT, R26, RZ, PT ;  /* 0x000000ff1a00720c */ /* 0x000fe20003f65270 */
[----:B------:R-:W-:-:S12]  /*0580*/  @!P0 BRA `(.L_x_12) ;  /* 0x0000000000508947 */ /* 0x000fd80003800000 */
[----:B------:R-:W0:Y:S01]  /*0590*/  LDC.64 R2, c[0x0][0x380] ;  /* 0x0000e000ff027b82 */ /* 0x000e220000000a00 */
[----:B------:R-:W-:-:S04]  /*05a0*/  IMAD.IADD R15, R6, 0x1, R13 ;  /* 0x00000001060f7824 */ /* 0x000fc800078e020d */
[----:B0-----:R-:W-:-:S05]  /*05b0*/  IMAD.WIDE R2, R15, 0x4, R2 ;  /* 0x000000040f027825 */ /* 0x001fca00078e0202 */
[----:B------:R-:W2:Y:S04]  /*05c0*/  LDG.E R12, desc[UR8][R2.64] ;  /* 0x00000008020c7981 */ /* 0x000ea8000c1e1900 */
[----:B------:R-:W3:Y:S04]  /*05d0*/  LDG.E R15, desc[UR8][R2.64+0x4] ;  /* 0x00000408020f7981 */ /* 0x000ee8000c1e1900 */
[----:B------:R-:W4:Y:S04]  /*05e0*/  LDG.E R17, desc[UR8][R2.64+0x8] ;  /* 0x0000080802117981 */ /* 0x000f28000c1e1900 */
[----:B------:R-:W5:Y:S04]  /*05f0*/  LDG.E R19, desc[UR8][R2.64+0xc] ;  /* 0x00000c0802137981 */ /* 0x000f68000c1e1900 */
[----:B------:R-:W5:Y:S04]  /*0600*/  LDG.E R21, desc[UR8][R2.64+0x10] ;  /* 0x0000100802157981 */ /* 0x000f68000c1e1900 */
[----:B------:R-:W5:Y:S04]  /*0610*/  LDG.E R23, desc[UR8][R2.64+0x14] ;  /* 0x0000140802177981 */ /* 0x000f68000c1e1900 */
[----:B------:R-:W5:Y:S04]  /*0620*/  LDG.E R27, desc[UR8][R2.64+0x18] ;  /* 0x00001808021b7981 */ /* 0x000f68000c1e1900 */
[----:B------:R-:W5:Y:S01]  /*0630*/  LDG.E R29, desc[UR8][R2.64+0x1c] ;  /* 0x00001c08021d7981 */ /* 0x000f62000c1e1900 */
[----:B------:R-:W-:Y:S01]  /*0640*/  IADD3 R13, PT, PT, R13, 0x8, RZ ;  /* 0x000000080d0d7810 */ /* 0x000fe20007ffe0ff */
[----:B--2---:R-:W-:-:S04]  /*0650*/  FADD R12, R11, R12 ;  /* 0x0000000c0b0c7221 */ /* 0x004fc80000000000 */
[----:B---3--:R-:W-:-:S04]  /*0660*/  FADD R12, R12, R15 ;  /* 0x0000000f0c0c7221 */ /* 0x008fc80000000000 */
[----:B----4-:R-:W-:-:S04]  /*0670*/  FADD R12, R12, R17 ;  /* 0x000000110c0c7221 */ /* 0x010fc80000000000 */
[----:B-----5:R-:W-:-:S04]  /*0680*/  FADD R12, R12, R19 ;  /* 0x000000130c0c7221 */ /* 0x020fc80000000000 */
[----:B------:R-:W-:-:S04]  /*0690*/  FADD R12, R12, R21 ;  /* 0x000000150c0c7221 */ /* 0x000fc80000000000 */
[----:B------:R-:W-:-:S04]  /*06a0*/  FADD R12, R12, R23 ;  /* 0x000000170c0c7221 */ /* 0x000fc80000000000 */
[----:B------:R-:W-:-:S04]  /*06b0*/  FADD R12, R12, R27 ;  /* 0x0000001b0c0c7221 */ /* 0x000fc80000000000 */
[----:B------:R-:W-:-:S07]  /*06c0*/  FADD R11, R12, R29 ;  /* 0x0000001d0c0b7221 */ /* 0x000fce0000000000 */
.L_x_12:
        /* <DEDUP_REMOVED lines=9> */
[----:B------:R-:W5:Y:S01]  /*0760*/  LDG.E R19, desc[UR8][R2.64+0xc] ;  /* 0x00000c0802137981 */ /* 0x000f62000c1e1900 */
[----:B------:R-:W-:Y:S01]  /*0770*/  IADD3 R13, PT, PT, R13, 0x4, RZ ;  /* 0x000000040d0d7810 */ /* 0x000fe20007ffe0ff */
[----:B--2---:R-:W-:-:S04]  /*0780*/  FADD R12, R11, R12 ;  /* 0x0000000c0b0c7221 */ /* 0x004fc80000000000 */
[----:B---3--:R-:W-:-:S04]  /*0790*/  FADD R12, R12, R15 ;  /* 0x0000000f0c0c7221 */ /* 0x008fc80000000000 */
[----:B----4-:R-:W-:-:S04]  /*07a0*/  FADD R12, R12, R17 ;  /* 0x000000110c0c7221 */ /* 0x010fc80000000000 */
[----:B-----5:R-:W-:-:S07]  /*07b0*/  FADD R11, R12, R19 ;  /* 0x000000130c0b7221 */ /* 0x020fce0000000000 */
.L_x_13:
[----:B------:R-:W-:Y:S05]  /*07c0*/  @!P3 BRA `(.L_x_11) ;  /* 0x000000000030b947 */ /* 0x000fea0003800000 */
[----:B------:R-:W0:Y:S01]  /*07d0*/  LDC.64 R2, c[0x0][0x380] ;  /* 0x0000e000ff027b82 */ /* 0x000e220000000a00 */
[----:B------:R-:W-:-:S04]  /*07e0*/  IMAD.IADD R13, R6, 0x1, R13 ;  /* 0x00000001060d7824 */ /* 0x000fc800078e020d */
[----:B0-----:R-:W-:-:S05]  /*07f0*/  IMAD.WIDE R2, R13, 0x4, R2 ;  /* 0x000000040d027825 */ /* 0x001fca00078e0202 */
[----:B------:R-:W2:Y:S01]  /*0800*/  LDG.E R6, desc[UR8][R2.64] ;  /* 0x0000000802067981 */ /* 0x000ea2000c1e1900 */
[----:B------:R-:W-:Y:S01]  /*0810*/  ISETP.NE.AND P3, PT, R9, 0x1, PT ;  /* 0x000000010900780c */ /* 0x000fe20003f65270 */
[----:B--2---:R-:W-:-:S12]  /*0820*/  FADD R11, R11, R6 ;  /* 0x000000060b0b7221 */ /* 0x004fd80000000000 */
[----:B------:R-:W-:Y:S05]  /*0830*/  @!P3 BRA `(.L_x_11) ;  /* 0x000000000014b947 */ /* 0x000fea0003800000 */
[----:B------:R-:W-:Y:S01]  /*0840*/  ISETP.NE.AND P3, PT, R9, 0x2, PT ;  /* 0x000000020900780c */ /* 0x000fe20003f65270 */
[----:B------:R-:W2:-:S12]  /*0850*/  LDG.E R6, desc[UR8][R2.64+0x4] ;  /* 0x0000040802067981 */ /* 0x000e98000c1e1900 */
[----:B------:R-:W3:Y:S01]  /*0860*/  @P3 LDG.E R12, desc[UR8][R2.64+0x8] ;  /* 0x00000808020c3981 */ /* 0x000ee2000c1e1900 */
[----:B--2---:R-:W-:-:S04]  /*0870*/  FADD R11, R11, R6 ;  /* 0x000000060b0b7221 */ /* 0x004fc80000000000 */
[----:B---3--:R-:W-:-:S07]  /*0880*/  @P3 FADD R11, R11, R12 ;  /* 0x0000000c0b0b3221 */ /* 0x008fce0000000000 */
.L_x_11:
[----:B------:R-:W-:Y:S05]  /*0890*/  @P2 BRA `(.L_x_14) ;  /* 0xfffffff800602947 */ /* 0x000fea000383ffff */
.L_x_8:
[----:B------:R-:W-:Y:S01]  /*08a0*/  IMAD R0, R0, R0, RZ ;  /* 0x0000000000007224 */ /* 0x000fe200078e02ff */
[----:B------:R-:W-:Y:S04]  /*08b0*/  BSSY.RECONVERGENT B0, `(.L_x_15) ;  /* 0x000000e000007945 */ /* 0x000fe80003800200 */
[----:B------:R-:W-:-:S04]  /*08c0*/  I2FP.F32.U32 R6, R0 ;  /* 0x0000000000067245 */ /* 0x000fc80000201000 */
[----:B------:R-:W0:Y:S08]  /*08d0*/  MUFU.RCP R3, R6 ;  /* 0x0000000600037308 */ /* 0x000e300000001000 */
[----:B------:R-:W1:Y:S01]  /*08e0*/  FCHK P0, R11, R6 ;  /* 0x000000060b007302 */ /* 0x000e620000000000 */
[----:B0-----:R-:W-:-:S04]  /*08f0*/  FFMA R0, -R6, R3, 1 ;  /* 0x3f80000006007423 */ /* 0x001fc80000000103 */
[----:B------:R-:W-:-:S04]  /*0900*/  FFMA R0, R3, R0, R3 ;  /* 0x0000000003007223 */ /* 0x000fc80000000003 */
[----:B------:R-:W-:-:S04]  /*0910*/  FFMA R3, R0, R11, RZ ;  /* 0x0000000b00037223 */ /* 0x000fc800000000ff */
[----:B------:R-:W-:-:S04]  /*0920*/  FFMA R2, -R6, R3, R11 ;  /* 0x0000000306027223 */ /* 0x000fc8000000010b */
[----:B------:R-:W-:Y:S01]  /*0930*/  FFMA R7, R0, R2, R3 ;  /* 0x0000000200077223 */ /* 0x000fe20000000003 */
[----:B-1----:R-:W-:Y:S06]  /*0940*/  @!P0 BRA `(.L_x_16) ;  /* 0x0000000000108947 */ /* 0x002fec0003800000 */
[----:B------:R-:W-:Y:S02]  /*0950*/  MOV R3, R11 ;  /* 0x0000000b00037202 */ /* 0x000fe40000000f00 */
[----:B------:R-:W-:-:S07]  /*0960*/  MOV R2, 0x980 ;  /* 0x0000098000027802 */ /* 0x000fce0000000f00 */
[----:B------:R-:W-:Y:S05]  /*0970*/  CALL.REL.NOINC `($__internal_1_$__cuda_sm3x_div_rn_noftz_f32_slowpath) ;  /* 0x0000000000207944 */ /* 0x000fea0003c00000 */
[----:B------:R-:W-:-:S07]  /*0980*/  IMAD.MOV.U32 R7, RZ, RZ, R0 ;  /* 0x000000ffff077224 */ /* 0x000fce00078e0000 */
.L_x_16:
[----:B------:R-:W-:Y:S05]  /*0990*/  BSYNC.RECONVERGENT B0 ;  /* 0x0000000000007941 */ /* 0x000fea0003800200 */
.L_x_15:
[----:B------:R-:W0:Y:S01]  /*09a0*/  LDC.64 R2, c[0x0][0x388] ;  /* 0x0000e200ff027b82 */ /* 0x000e220000000a00 */
[----:B------:R-:W1:Y:S02]  /*09b0*/  LDCU UR4, c[0x0][0x394] ;  /* 0x00007280ff0477ac */ /* 0x000e640008000800 */
[----:B-1----:R-:W-:-:S04]  /*09c0*/  IMAD R5, R5, UR4, R4 ;  /* 0x0000000405057c24 */ /* 0x002fc8000f8e0204 */
[----:B0-----:R-:W-:-:S05]  /*09d0*/  IMAD.WIDE R2, R5, 0x4, R2 ;  /* 0x0000000405027825 */ /* 0x001fca00078e0202 */
[----:B------:R-:W-:Y:S01]  /*09e0*/  STG.E desc[UR8][R2.64], R7 ;  /* 0x0000000702007986 */ /* 0x000fe2000c101908 */
[----:B------:R-:W-:Y:S05]  /*09f0*/  EXIT ;  /* 0x000000000000794d */ /* 0x000fea0003800000 */
        .weak           $__internal_1_$__cuda_sm3x_div_rn_noftz_f32_slowpath
        .type           $__internal_1_$__cuda_sm3x_div_rn_noftz_f32_slowpath,@function
        .size           $__internal_1_$__cuda_sm3x_div_rn_noftz_f32_slowpath,(.L_x_57 - $__internal_1_$__cuda_sm3x_div_rn_noftz_f32_slowpath)
$__internal_1_$__cuda_sm3x_div_rn_noftz_f32_slowpath:
[----:B------:R-:W-:Y:S01]  /*0a00*/  SHF.R.U32.HI R7, RZ, 0x17, R6 ;  /* 0x00000017ff077819 */ /* 0x000fe20000011606 */
[----:B------:R-:W-:Y:S01]  /*0a10*/  BSSY.RECONVERGENT B1, `(.L_x_17) ;  /* 0x0000063000017945 */ /* 0x000fe20003800200 */
[----:B------:R-:W-:Y:S02]  /*0a20*/  SHF.R.U32.HI R0, RZ, 0x17, R3 ;  /* 0x00000017ff007819 */ /* 0x000fe40000011603 */
[----:B------:R-:W-:Y:S02]  /*0a30*/  LOP3.LUT R7, R7, 0xff, RZ, 0xc0, !PT ;  /* 0x000000ff07077812 */ /* 0x000fe400078ec0ff */
[----:B------:R-:W-:Y:S02]  /*0a40*/  LOP3.LUT R12, R0, 0xff, RZ, 0xc0, !PT ;  /* 0x000000ff000c7812 */ /* 0x000fe400078ec0ff */
[----:B------:R-:W-:-:S03]  /*0a50*/  IADD3 R9, PT, PT, R7, -0x1, RZ ;  /* 0xffffffff07097810 */ /* 0x000fc60007ffe0ff */
[----:B------:R-:W-:Y:S01]  /*0a60*/  VIADD R10, R12, 0xffffffff ;  /* 0xffffffff0c0a7836 */ /* 0x000fe20000000000 */
[----:B------:R-:W-:-:S04]  /*0a70*/  ISETP.GT.U32.AND P0, PT, R9, 0xfd, PT ;  /* 0x000000fd0900780c */ /* 0x000fc80003f04070 */
[----:B------:R-:W-:-:S13]  /*0a80*/  ISETP.GT.U32.OR P0, PT, R10, 0xfd, P0 ;  /* 0x000000fd0a00780c */ /* 0x000fda0000704470 */
[----:B------:R-:W-:Y:S01]  /*0a90*/  @!P0 MOV R8, RZ ;  /* 0x000000ff00088202 */ /* 0x000fe20000000f00 */
[----:B------:R-:W-:Y:S06]  /*0aa0*/  @!P0 BRA `(.L_x_18) ;  /* 0x0000000000608947 */ /* 0x000fec0003800000 */
[----:B------:R-:W-:Y:S01]  /*0ab0*/  FSETP.GTU.FTZ.AND P0, PT, |R3|, +INF , PT ;  /* 0x7f8000000300780b */ /* 0x000fe20003f1c200 */
[----:B------:R-:W-:Y:S01]  /*0ac0*/  IMAD.MOV.U32 R0, RZ, RZ, R6 ;  /* 0x000000ffff007224 */ /* 0x000fe200078e0006 */
[----:B------:R-:W-:-:S04]  /*0ad0*/  FSETP.GTU.FTZ.AND P1, PT, |R6|, +INF , PT ;  /* 0x7f8000000600780b */ /* 0x000fc80003f3c200 */
[----:B------:R-:W-:-:S13]  /*0ae0*/  PLOP3.LUT P0, PT, P0, P1, PT, 0xf8, 0x8f ;  /* 0x00000000008f781c */ /* 0x000fda0000703f70 */
[----:B------:R-:W-:Y:S05]  /*0af0*/  @P0 BRA `(.L_x_19) ;  /* 0x00000004004c0947 */ /* 0x000fea0003800000 */
[----:B------:R-:W-:-:S13]  /*0b00*/  LOP3.LUT P0, RZ, R6, 0x7fffffff, R3, 0xc8, !PT ;  /* 0x7fffffff06ff7812 */ /* 0x000fda000780c803 */
[----:B------:R-:W-:Y:S05]  /*0b10*/  @!P0 BRA `(.L_x_20) ;  /* 0x00000004003c8947 */ /* 0x000fea0003800000 */
[C---:B------:R-:W-:Y:S02]  /*0b20*/  FSETP.NEU.FTZ.AND P2, PT, |R3|.reuse, +INF , PT ;  /* 0x7f8000000300780b */ /* 0x040fe40003f5d200 */
[----:B------:R-:W-:Y:S02]  /*0b30*/  FSETP.NEU.FTZ.AND P1, PT, |R0|, +INF , PT ;  /* 0x7f8000000000780b */ /* 0x000fe40003f3d200 */
[----:B------:R-:W-:-:S11]  /*0b40*/  FSETP.NEU.FTZ.AND P0, PT, |R3|, +INF , PT ;  /* 0x7f8000000300780b */ /* 0x000fd60003f1d200 */
[----:B------:R-:W-:Y:S05]  /*0b50*/  @!P1 BRA !P2, `(.L_x_20) ;  /* 0x00000004002c9947 */ /* 0x000fea0005000000 */
[----:B------:R-:W-:-:S04]  /*0b60*/  LOP3.LUT P2, RZ, R3, 0x7fffffff, RZ, 0xc0, !PT ;  /* 0x7fffffff03ff7812 */ /* 0x000fc8000784c0ff */
[----:B------:R-:W-:-:S13]  /*0b70*/  PLOP3.LUT P1, PT, P1, P2, PT, 0x2f, 0xf2 ;  /* 0x0000000000f2781c */ /* 0x000fda0000f24577 */
[----:B------:R-:W-:Y:S05]  /*0b80*/  @P1 BRA `(.L_x_21) ;  /* 0x0000000400181947 */ /* 0x000fea0003800000 */
[----:B------:R-:W-:-:S04]  /*0b90*/  LOP3.LUT P1, RZ, R6, 0x7fffffff, RZ, 0xc0, !PT ;  /* 0x7fffffff06ff7812 */ /* 0x000fc8000782c0ff */
[----:B------:R-:W-:-:S13]  /*0ba0*/  PLOP3.LUT P0, PT, P0, P1, PT, 0x2f, 0xf2 ;  /* 0x0000000000f2781c */ /* 0x000fda0000702577 */
[----:B------:R-:W-:Y:S05]  /*0bb0*/  @P0 BRA `(.L_x_22) ;  /* 0x0000000400000947 */ /* 0x000fea0003800000 */
[----:B------:R-:W-:Y:S02]  /*0bc0*/  ISETP.GE.AND P0, PT, R10, RZ, PT ;  /* 0x000000ff0a00720c */ /* 0x000fe40003f06270 */
[----:B------:R-:W-:-:S11]  /*0bd0*/  ISETP.GE.AND P1, PT, R9, RZ, PT ;  /* 0x000000ff0900720c */ /* 0x000fd60003f26270 */
[----:B------:R-:W-:Y:S01]  /*0be0*/  @P0 MOV R8, RZ ;  /* 0x000000ff00080202 */ /* 0x000fe20000000f00 */
[----:B------:R-:W-:Y:S02]  /*0bf0*/  @!P0 IMAD.MOV.U32 R8, RZ, RZ, -0x40 ;  /* 0xffffffc0ff088424 */ /* 0x000fe400078e00ff */
[----:B------:R-:W-:Y:S01]  /*0c00*/  @!P0 FFMA R3, R3, 1.84467440737095516160e+19, RZ ;  /* 0x5f80000003038823 */ /* 0x000fe200000000ff */
[----:B------:R-:W-:Y:S02]  /*0c10*/  @!P1 FFMA R6, R0, 1.84467440737095516160e+19, RZ ;  /* 0x5f80000000069823 */ /* 0x000fe400000000ff */
[----:B------:R-:W-:-:S07]  /*0c20*/  @!P1 IADD3 R8, PT, PT, R8, 0x40, RZ ;  /* 0x0000004008089810 */ /* 0x000fce0007ffe0ff */
.L_x_18:
[----:B------:R-:W-:Y:S01]  /*0c30*/  LEA R9, R7, 0xc0800000, 0x17 ;  /* 0xc080000007097811 */ /* 0x000fe200078eb8ff */
[----:B------:R-:W-:Y:S04]  /*0c40*/  BSSY.RECONVERGENT B2, `(.L_x_23) ;  /* 0x0000036000027945 */ /* 0x000fe80003800200 */
[----:B------:R-:W-:Y:S01]  /*0c50*/  IMAD.IADD R9, R6, 0x1, -R9 ;  /* 0x0000000106097824 */ /* 0x000fe200078e0a09 */
[----:B------:R-:W-:-:S03]  /*0c60*/  IADD3 R6, PT, PT, R12, -0x7f, RZ ;  /* 0xffffff810c067810 */ /* 0x000fc60007ffe0ff */
[----:B------:R-:W0:Y:S01]  /*0c70*/  MUFU.RCP R10, R9 ;  /* 0x00000009000a7308 */ /* 0x000e220000001000 */
[----:B------:R-:W-:Y:S01]  /*0c80*/  FADD.FTZ R11, -R9, -RZ ;  /* 0x800000ff090b7221 */ /* 0x000fe20000010100 */
[C---:B------:R-:W-:Y:S01]  /*0c90*/  IMAD R0, R6.reuse, -0x800000, R3 ;  /* 0xff80000006007824 */ /* 0x040fe200078e0203 */
[----:B------:R-:W-:-:S05]  /*0ca0*/  IADD3 R7, PT, PT, R6, 0x7f, -R7 ;  /* 0x0000007f06077810 */ /* 0x000fca0007ffe807 */
[----:B------:R-:W-:Y:S02]  /*0cb0*/  IMAD.IADD R7, R7, 0x1, R8 ;  /* 0x0000000107077824 */ /* 0x000fe400078e0208 */
[----:B0-----:R-:W-:-:S04]  /*0cc0*/  FFMA R13, R10, R11, 1 ;  /* 0x3f8000000a0d7423 */ /* 0x001fc8000000000b */
[----:B------:R-:W-:-:S04]  /*0cd0*/  FFMA R12, R10, R13, R10 ;  /* 0x0000000d0a0c7223 */ /* 0x000fc8000000000a */
[----:B------:R-:W-:-:S04]  /*0ce0*/  FFMA R3, R0, R12, RZ ;  /* 0x0000000c00037223 */ /* 0x000fc800000000ff */
[----:B------:R-:W-:-:S04]  /*0cf0*/  FFMA R10, R11, R3, R0 ;  /* 0x000000030b0a7223 */ /* 0x000fc80000000000 */
[----:B------:R-:W-:-:S04]  /*0d00*/  FFMA R13, R12, R10, R3 ;  /* 0x0000000a0c0d7223 */ /* 0x000fc80000000003 */
[----:B------:R-:W-:-:S04]  /*0d10*/  FFMA R10, R11, R13, R0 ;  /* 0x0000000d0b0a7223 */ /* 0x000fc80000000000 */
[----:B------:R-:W-:-:S05]  /*0d20*/  FFMA R0, R12, R10, R13 ;  /* 0x0000000a0c007223 */ /* 0x000fca000000000d */
[----:B------:R-:W-:-:S04]  /*0d30*/  SHF.R.U32.HI R3, RZ, 0x17, R0 ;  /* 0x00000017ff037819 */ /* 0x000fc80000011600 */
[----:B------:R-:W-:-:S04]  /*0d40*/  LOP3.LUT R3, R3, 0xff, RZ, 0xc0, !PT ;  /* 0x000000ff03037812 */ /* 0x000fc800078ec0ff */
[----:B------:R-:W-:-:S05]  /*0d50*/  IADD3 R9, PT, PT, R3, R7, RZ ;  /* 0x0000000703097210 */ /* 0x000fca0007ffe0ff */
[----:B------:R-:W-:-:S05]  /*0d60*/  VIADD R3, R9, 0xffffffff ;  /* 0xffffffff09037836 */ /* 0x000fca0000000000 */
[----:B------:R-:W-:-:S13]  /*0d70*/  ISETP.GE.U32.AND P0, PT, R3, 0xfe, PT ;  /* 0x000000fe0300780c */ /* 0x000fda0003f06070 */
[----:B------:R-:W-:Y:S05]  /*0d80*/  @!P0 BRA `(.L_x_24) ;  /* 0x0000000000808947 */ /* 0x000fea0003800000 */
[----:B------:R-:W-:-:S13]  /*0d90*/  ISETP.GT.AND P0, PT, R9, 0xfe, PT ;  /* 0x000000fe0900780c */ /* 0x000fda0003f04270 */
[----:B------:R-:W-:Y:S05]  /*0da0*/  @P0 BRA `(.L_x_25) ;  /* 0x00000000006c0947 */ /* 0x000fea0003800000 */
[----:B------:R-:W-:-:S13]  /*0db0*/  ISETP.GE.AND P0, PT, R9, 0x1, PT ;  /* 0x000000010900780c */ /* 0x000fda0003f06270 */
[----:B------:R-:W-:Y:S05]  /*0dc0*/  @P0 BRA `(.L_x_26) ;  /* 0x0000000000740947 */ /* 0x000fea0003800000 */
[----:B------:R-:W-:Y:S02]  /*0dd0*/  ISETP.GE.AND P0, PT, R9, -0x18, PT ;  /* 0xffffffe80900780c */ /* 0x000fe40003f06270 */
[----:B------:R-:W-:-:S11]  /*0de0*/  LOP3.LUT R0, R0, 0x80000000, RZ, 0xc0, !PT ;  /* 0x8000000000007812 */ /* 0x000fd600078ec0ff */
[----:B------:R-:W-:Y:S05]  /*0df0*/  @!P0 BRA `(.L_x_26) ;  /* 0x0000000000688947 */ /* 0x000fea0003800000 */
[CCC-:B------:R-:W-:Y:S01]  /*0e00*/  FFMA.RZ R3, R12.reuse, R10.reuse, R13.reuse ;  /* 0x0000000a0c037223 */ /* 0x1c0fe2000000c00d */
[C---:B------:R-:W-:Y:S01]  /*0e10*/  IADD3 R8, PT, PT, R9.reuse, 0x20, RZ ;  /* 0x0000002009087810 */ /* 0x040fe20007ffe0ff */
[CCC-:B------:R-:W-:Y:S01]  /*0e20*/  FFMA.RM R6, R12.reuse, R10.reuse, R13.reuse ;  /* 0x0000000a0c067223 */ /* 0x1c0fe2000000400d */
[----:B------:R-:W-:Y:S02]  /*0e30*/  ISETP.NE.AND P2, PT, R9, RZ, PT ;  /* 0x000000ff0900720c */ /* 0x000fe40003f45270 */
[----:B------:R-:W-:Y:S01]  /*0e40*/  LOP3.LUT R7, R3, 0x7fffff, RZ, 0xc0, !PT ;  /* 0x007fffff03077812 */ /* 0x000fe200078ec0ff */
[----:B------:R-:W-:Y:S01]  /*0e50*/  FFMA.RP R3, R12, R10, R13 ;  /* 0x0000000a0c037223 */ /* 0x000fe2000000800d */
[----:B------:R-:W-:Y:S01]  /*0e60*/  ISETP.NE.AND P1, PT, R9, RZ, PT ;  /* 0x000000ff0900720c */ /* 0x000fe20003f25270 */
[----:B------:R-:W-:Y:S01]  /*0e70*/  IMAD.MOV R9, RZ, RZ, -R9 ;  /* 0x000000ffff097224 */ /* 0x000fe200078e0a09 */
[----:B------:R-:W-:Y:S02]  /*0e80*/  LOP3.LUT R7, R7, 0x800000, RZ, 0xfc, !PT ;  /* 0x0080000007077812 */ /* 0x000fe400078efcff */
[----:B------:R-:W-:-:S02]  /*0e90*/  FSETP.NEU.FTZ.AND P0, PT, R3, R6, PT ;  /* 0x000000060300720b */ /* 0x000fc40003f1d000 */
[----:B------:R-:W-:Y:S02]  /*0ea0*/  SHF.L.U32 R8, R7, R8, RZ ;  /* 0x0000000807087219 */ /* 0x000fe400000006ff */
[----:B------:R-:W-:Y:S02]  /*0eb0*/  SEL R6, R9, RZ, P2 ;  /* 0x000000ff09067207 */ /* 0x000fe40001000000 */
[----:B------:R-:W-:Y:S02]  /*0ec0*/  ISETP.NE.AND P1, PT, R8, RZ, P1 ;  /* 0x000000ff0800720c */ /* 0x000fe40000f25270 */
[----:B------:R-:W-:Y:S02]  /*0ed0*/  SHF.R.U32.HI R6, RZ, R6, R7 ;  /* 0x00000006ff067219 */ /* 0x000fe40000011607 */
[----:B------:R-:W-:Y:S02]  /*0ee0*/  PLOP3.LUT P0, PT, P0, P1, PT, 0xf8, 0x8f ;  /* 0x00000000008f781c */ /* 0x000fe40000703f70 */
[----:B------:R-:W-:-:S02]  /*0ef0*/  SHF.R.U32.HI R8, RZ, 0x1, R6 ;  /* 0x00000001ff087819 */ /* 0x000fc40000011606 */
[----:B------:R-:W-:-:S04]  /*0f00*/  SEL R3, RZ, 0x1, !P0 ;  /* 0x00000001ff037807 */ /* 0x000fc80004000000 */
[----:B------:R-:W-:-:S04]  /*0f10*/  LOP3.LUT R3, R3, 0x1, R8, 0xf8, !PT ;  /* 0x0000000103037812 */ /* 0x000fc800078ef808 */
[----:B------:R-:W-:-:S04]  /*0f20*/  LOP3.LUT R3, R3, R6, RZ, 0xc0, !PT ;  /* 0x0000000603037212 */ /* 0x000fc800078ec0ff */
[----:B------:R-:W-:-:S04]  /*0f30*/  IADD3 R3, PT, PT, R8, R3, RZ ;  /* 0x0000000308037210 */ /* 0x000fc80007ffe0ff */
[----:B------:R-:W-:Y:S01]  /*0f40*/  LOP3.LUT R0, R3, R0, RZ, 0xfc, !PT ;  /* 0x0000000003007212 */ /* 0x000fe200078efcff */
[----:B------:R-:W-:Y:S06]  /*0f50*/  BRA `(.L_x_26) ;  /* 0x0000000000107947 */ /* 0x000fec0003800000 */
.L_x_25:
[----:B------:R-:W-:-:S04]  /*0f60*/  LOP3.LUT R0, R0, 0x80000000, RZ, 0xc0, !PT ;  /* 0x8000000000007812 */ /* 0x000fc800078ec0ff */
[----:B------:R-:W-:Y:S01]  /*0f70*/  LOP3.LUT R0, R0, 0x7f800000, RZ, 0xfc, !PT ;  /* 0x7f80000000007812 */ /* 0x000fe200078efcff */
[----:B------:R-:W-:Y:S06]  /*0f80*/  BRA `(.L_x_26) ;  /* 0x0000000000047947 */ /* 0x000fec0003800000 */
.L_x_24:
[----:B------:R-:W-:-:S07]  /*0f90*/  IMAD R0, R7, 0x800000, R0 ;  /* 0x0080000007007824 */ /* 0x000fce00078e0200 */
.L_x_26:
[----:B------:R-:W-:Y:S05]  /*0fa0*/  BSYNC.RECONVERGENT B2 ;  /* 0x0000000000027941 */ /* 0x000fea0003800200 */
.L_x_23:
[----:B------:R-:W-:Y:S05]  /*0fb0*/  BRA `(.L_x_27) ;  /* 0x0000000000207947 */ /* 0x000fea0003800000 */
.L_x_22:
[----:B------:R-:W-:-:S04]  /*0fc0*/  LOP3.LUT R0, R6, 0x80000000, R3, 0x48, !PT ;  /* 0x8000000006007812 */ /* 0x000fc800078e4803 */
[----:B------:R-:W-:Y:S01]  /*0fd0*/  LOP3.LUT R0, R0, 0x7f800000, RZ, 0xfc, !PT ;  /* 0x7f80000000007812 */ /* 0x000fe200078efcff */
[----:B------:R-:W-:Y:S06]  /*0fe0*/  BRA `(.L_x_27) ;  /* 0x0000000000147947 */ /* 0x000fec0003800000 */
.L_x_21:
[----:B------:R-:W-:Y:S01]  /*0ff0*/  LOP3.LUT R0, R6, 0x80000000, R3, 0x48, !PT ;  /* 0x8000000006007812 */ /* 0x000fe200078e4803 */
[----:B------:R-:W-:Y:S06]  /*1000*/  BRA `(.L_x_27) ;  /* 0x00000000000c7947 */ /* 0x000fec0003800000 */
.L_x_20:
[----:B------:R-:W0:Y:S01]  /*1010*/  MUFU.RSQ R0, -QNAN ;  /* 0xffc0000000007908 */ /* 0x000e220000001400 */
[----:B------:R-:W-:Y:S05]  /*1020*/  BRA `(.L_x_27) ;  /* 0x0000000000047947 */ /* 0x000fea0003800000 */
.L_x_19:
[----:B------:R-:W-:-:S07]  /*1030*/  FADD.FTZ R0, R3, R0 ;  /* 0x0000000003007221 */ /* 0x000fce0000010000 */
.L_x_27:
[----:B------:R-:W-:Y:S05]  /*1040*/  BSYNC.RECONVERGENT B1 ;  /* 0x0000000000017941 */ /* 0x000fea0003800200 */
.L_x_17:
[----:B------:R-:W-:-:S04]  /*1050*/  HFMA2 R3, -RZ, RZ, 0, 0 ;  /* 0x00000000ff037431 */ /* 0x000fc800000001ff */
[----:B0-----:R-:W-:Y:S05]  /*1060*/  RET.REL.NODEC R2 `(_Z20averagePoolingKernelPKfPfiii) ;  /* 0xffffffec02e47950 */ /* 0x001fea0003c3ffff */
.L_x_28:
        /* <DEDUP_REMOVED lines=9> */
.L_x_57:


//--------------------- .text._Z16maxPoolingKernelPKfPfiii --------------------------
	.section	.text._Z16maxPoolingKernelPKfPfiii,"ax",@progbits
	.align	128
        .global         _Z16maxPoolingKernelPKfPfiii
        .type           _Z16maxPoolingKernelPKfPfiii,@function
        .size           _Z16maxPoolingKernelPKfPfiii,(.L_x_60 - _Z16maxPoolingKernelPKfPfiii)
        .other          _Z16maxPoolingKernelPKfPfiii,@"STO_CUDA_ENTRY STV_DEFAULT"
_Z16maxPoolingKernelPKfPfiii:
.text._Z16maxPoolingKernelPKfPfiii:
        /* <DEDUP_REMOVED lines=13> */
[----:B------:R-:W0:Y:S01]  /*00d0*/  LDC R3, c[0x0][0x398] ;  /* 0x0000e600ff037b82 */ /* 0x000e220000000800 */
[----:B------:R-:W1:Y:S01]  /*00e0*/  LDCU.64 UR8, c[0x0][0x358] ;  /* 0x00006b00ff0877ac */ /* 0x000e620008000a00 */
[----:B------:R-:W-:Y:S01]  /*00f0*/  IMAD.MOV.U32 R10, RZ, RZ, -0x800001 ;  /* 0xff7fffffff0a7424 */ /* 0x000fe200078e00ff */
[----:B0-----:R-:W-:-:S13]  /*0100*/  ISETP.GE.AND P0, PT, R3, 0x1, PT ;  /* 0x000000010300780c */ /* 0x001fda0003f06270 */
[----:B-1----:R-:W-:Y:S05]  /*0110*/  @!P0 BRA `(.L_x_29) ;  /* 0x0000000400a48947 */ /* 0x002fea0003800000 */
[----:B------:R-:W0:Y:S01]  /*0120*/  LDCU.64 UR6, c[0x0][0x380] ;  /* 0x00007000ff0677ac */ /* 0x000e220008000a00 */
[C---:B------:R-:W-:Y:S01]  /*0130*/  LOP3.LUT R23, R3.reuse, 0xf, RZ, 0xc0, !PT ;  /* 0x0000000f03177812 */ /* 0x040fe200078ec0ff */
[----:B------:R-:W-:Y:S01]  /*0140*/  IMAD R7, R0, R3, RZ ;  /* 0x0000000300077224 */ /* 0x000fe200078e02ff */
[C---:B------:R-:W-:Y:S01]  /*0150*/  LOP3.LUT R24, R3.reuse, 0x7, RZ, 0xc0, !PT ;  /* 0x0000000703187812 */ /* 0x040fe200078ec0ff */
[----:B------:R-:W-:Y:S01]  /*0160*/  IMAD.MOV.U32 R10, RZ, RZ, -0x800001 ;  /* 0xff7fffffff0a7424 */ /* 0x000fe200078e00ff */
[----:B------:R-:W-:Y:S01]  /*0170*/  LOP3.LUT R6, R3, 0x7ffffff0, RZ, 0xc0, !PT ;  /* 0x7ffffff003067812 */ /* 0x000fe200078ec0ff */
[----:B------:R-:W-:Y:S01]  /*0180*/  VIADD R2, R23, 0xffffffff ;  /* 0xffffffff17027836 */ /* 0x000fe20000000000 */
[----:B------:R-:W-:Y:S01]  /*0190*/  LOP3.LUT R8, R3, 0x3, RZ, 0xc0, !PT ;  /* 0x0000000303087812 */ /* 0x000fe200078ec0ff */
[----:B------:R-:W-:Y:S01]  /*01a0*/  VIADD R4, R24, 0xffffffff ;  /* 0xffffffff18047836 */ /* 0x000fe20000000000 */
[----:B------:R-:W-:Y:S01]  /*01b0*/  UMOV UR4, URZ ;  /* 0x000000ff00047c82 */ /* 0x000fe20008000000 */
[----:B------:R-:W-:Y:S01]  /*01c0*/  IMAD.MOV R9, RZ, RZ, -R6 ;  /* 0x000000ffff097224 */ /* 0x000fe200078e0a06 */
[----:B------:R-:W-:-:S02]  /*01d0*/  ISETP.GE.U32.AND P0, PT, R2, 0x7, PT ;  /* 0x000000070200780c */ /* 0x000fc40003f06070 */
[----:B------:R-:W-:Y:S01]  /*01e0*/  ISETP.GE.U32.AND P1, PT, R4, 0x3, PT ;  /* 0x000000030400780c */ /* 0x000fe20003f26070 */
[----:B0-----:R-:W-:-:S04]  /*01f0*/  UIADD3 UR5, UP0, UPT, UR6, 0x20, URZ ;  /* 0x0000002006057890 */ /* 0x001fc8000ff1e0ff */
[----:B------:R-:W-:-:S12]  /*0200*/  UIADD3.X UR6, UPT, UPT, URZ, UR7, URZ, UP0, !UPT ;  /* 0x00000007ff067290 */ /* 0x000fd800087fe4ff */
.L_x_35:
        /* <DEDUP_REMOVED lines=9> */
[----:B------:R-:W-:Y:S02]  /*02a0*/  IMAD.MOV.U32 R11, RZ, RZ, R4 ;  /* 0x000000ffff0b7224 */ /* 0x000fe400078e0004 */
[----:B------:R-:W-:-:S07]  /*02b0*/  IMAD.MOV.U32 R12, RZ, RZ, R9 ;  /* 0x000000ffff0c7224 */ /* 0x000fce00078e0009 */
.L_x_31:
[----:B------:R-:W-:Y:S02]  /*02c0*/  IMAD.U32 R2, RZ, RZ, UR5 ;  /* 0x00000005ff027e24 */ /* 0x000fe4000f8e00ff */
[----:B------:R-:W-:Y:S02]  /*02d0*/  IMAD.U32 R3, RZ, RZ, UR6 ;  /* 0x00000006ff037e24 */ /* 0x000fe4000f8e00ff */
[----:B------:R-:W-:-:S05]  /*02e0*/  IMAD.WIDE R2, R11, 0x4, R2 ;  /* 0x000000040b027825 */ /* 0x000fca00078e0202 */
[----:B------:R-:W2:Y:S04]  /*02f0*/  LDG.E R19, desc[UR8][R2.64+-0x20] ;  /* 0xffffe00802137981 */ /* 0x000ea8000c1e1900 */
[----:B------:R-:W2:Y:S04]  /*0300*/  LDG.E R20, desc[UR8][R2.64+-0x1c] ;  /* 0xffffe40802147981 */ /* 0x000ea8000c1e1900 */
[----:B------:R-:W3:Y:S04]  /*0310*/  LDG.E R21, desc[UR8][R2.64+-0x18] ;  /* 0xffffe80802157981 */ /* 0x000ee8000c1e1900 */
[----:B------:R-:W3:Y:S04]  /*0320*/  LDG.E R22, desc[UR8][R2.64+-0x14] ;  /* 0xffffec0802167981 */ /* 0x000ee8000c1e1900 */
[----:B------:R-:W4:Y:S04]  /*0330*/  LDG.E R13, desc[UR8][R2.64+-0x10] ;  /* 0xfffff008020d7981 */ /* 0x000f28000c1e1900 */
[----:B------:R-:W4:Y:S04]  /*0340*/  LDG.E R14, desc[UR8][R2.64+-0xc] ;  /* 0xfffff408020e7981 */ /* 0x000f28000c1e1900 */
[----:B------:R-:W5:Y:S04]  /*0350*/  LDG.E R15, desc[UR8][R2.64+-0x8] ;  /* 0xfffff808020f7981 */ /* 0x000f68000c1e1900 */
[----:B------:R-:W5:Y:S04]  /*0360*/  LDG.E R16, desc[UR8][R2.64+-0x4] ;  /* 0xfffffc0802107981 */ /* 0x000f68000c1e1900 */
[----:B------:R-:W5:Y:S04]  /*0370*/  LDG.E R17, desc[UR8][R2.64] ;  /* 0x0000000802117981 */ /* 0x000f68000c1e1900 */
[----:B------:R-:W5:Y:S04]  /*0380*/  LDG.E R18, desc[UR8][R2.64+0x4] ;  /* 0x0000040802127981 */ /* 0x000f68000c1e1900 */
[----:B------:R-:W5:Y:S01]  /*0390*/  LDG.E R26, desc[UR8][R2.64+0x1c] ;  /* 0x00001c08021a7981 */ /* 0x000f62000c1e1900 */
[----:B--2---:R-:W-:-:S03]  /*03a0*/  FMNMX3 R20, R10, R19, R20, !PT ;  /* 0x000000130a147276 */ /* 0x004fc60007800014 */
[----:B------:R-:W2:Y:S04]  /*03b0*/  LDG.E R19, desc[UR8][R2.64+0x8] ;  /* 0x0000080802137981 */ /* 0x000ea8000c1e1900 */
[----:B------:R-:W2:Y:S01]  /*03c0*/  LDG.E R10, desc[UR8][R2.64+0xc] ;  /* 0x00000c08020a7981 */ /* 0x000ea2000c1e1900 */
[----:B---3--:R-:W-:-:S03]  /*03d0*/  FMNMX3 R25, R20, R21, R22, !PT ;  /* 0x0000001514197276 */ /* 0x008fc60007800016 */
[----:B------:R-:W3:Y:S04]  /*03e0*/  LDG.E R22, desc[UR8][R2.64+0x10] ;  /* 0x0000100802167981 */ /* 0x000ee8000c1e1900 */
[----:B------:R-:W3:Y:S04]  /*03f0*/  LDG.E R21, desc[UR8][R2.64+0x14] ;  /* 0x0000140802157981 */ /* 0x000ee8000c1e1900 */
[----:B------:R-:W3:Y:S01]  /*0400*/  LDG.E R20, desc[UR8][R2.64+0x18] ;  /* 0x0000180802147981 */ /* 0x000ee2000c1e1900 */
[----:B----4-:R-:W-:Y:S01]  /*0410*/  FMNMX3 R13, R25, R13, R14, !PT ;  /* 0x0000000d190d7276 */ /* 0x010fe2000780000e */
[----:B------:R-:W-:-:S03]  /*0420*/  VIADD R12, R12, 0x10 ;  /* 0x000000100c0c7836 */ /* 0x000fc60000000000 */
[----:B-----5:R-:W-:Y:S02]  /*0430*/  FMNMX3 R13, R13, R15, R16, !PT ;  /* 0x0000000f0d0d7276 */ /* 0x020fe40007800010 */
[----:B------:R-:W-:Y:S02]  /*0440*/  ISETP.NE.AND P3, PT, R12, RZ, PT ;  /* 0x000000ff0c00720c */ /* 0x000fe40003f65270 */
[----:B------:R-:W-:Y:S01]  /*0450*/  FMNMX3 R13, R13, R17, R18, !PT ;  /* 0x000000110d0d7276 */ /* 0x000fe20007800012 */
[----:B------:R-:W-:-:S03]  /*0460*/  VIADD R11, R11, 0x10 ;  /* 0x000000100b0b7836 */ /* 0x000fc60000000000 */
[----:B--2---:R-:W-:-:S04]  /*0470*/  FMNMX3 R10, R13, R19, R10, !PT ;  /* 0x000000130d0a7276 */ /* 0x004fc8000780000a */
[----:B---3--:R-:W-:-:S04]  /*0480*/  FMNMX3 R21, R10, R22, R21, !PT ;  /* 0x000000160a157276 */ /* 0x008fc80007800015 */
[----:B------:R-:W-:Y:S01]  /*0490*/  FMNMX3 R10, R21, R20, R26, !PT ;  /* 0x00000014150a7276 */ /* 0x000fe2000780001a */
[----:B------:R-:W-:Y:S06]  /*04a0*/  @P3 BRA `(.L_x_31) ;  /* 0xfffffffc00843947 */ /* 0x000fec000383ffff */
[----:B------:R-:W-:-:S07]  /*04b0*/  IMAD.MOV.U32 R11, RZ, RZ, R6 ;  /* 0x000000ffff0b7224 */ /* 0x000fce00078e0006 */
.L_x_30:
        /* <DEDUP_REMOVED lines=8> */
[----:B------:R-:W2:Y:S04]  /*0540*/  LDG.E R12, desc[UR8][R2.64+0x4] ;  /* 0x00000408020c7981 */ /* 0x000ea8000c1e1900 */
[----:B------:R-:W3:Y:S04]  /*0550*/  LDG.E R15, desc[UR8][R2.64+0x8] ;  /* 0x00000808020f7981 */ /* 0x000ee8000c1e1900 */
[----:B------:R-:W3:Y:S04]  /*0560*/  LDG.E R14, desc[UR8][R2.64+0xc] ;  /* 0x00000c08020e7981 */ /* 0x000ee8000c1e1900 */
[----:B------:R-:W4:Y:S04]  /*0570*/  LDG.E R17, desc[UR8][R2.64+0x10] ;  /* 0x0000100802117981 */ /* 0x000f28000c1e1900 */
[----:B------:R-:W4:Y:S04]  /*0580*/  LDG.E R16, desc[UR8][R2.64+0x14] ;  /* 0x0000140802107981 */ /* 0x000f28000c1e1900 */
[----:B------:R-:W5:Y:S04]  /*0590*/  LDG.E R19, desc[UR8][R2.64+0x18] ;  /* 0x0000180802137981 */ /* 0x000f68000c1e1900 */
[----:B------:R-:W5:Y:S01]  /*05a0*/  LDG.E R18, desc[UR8][R2.64+0x1c] ;  /* 0x00001c0802127981 */ /* 0x000f62000c1e1900 */
[----:B------:R-:W-:Y:S01]  /*05b0*/  VIADD R11, R11, 0x8 ;  /* 0x000000080b0b7836 */ /* 0x000fe20000000000 */
[----:B--2---:R-:W-:-:S04]  /*05c0*/  FMNMX3 R12, R10, R13, R12, !PT ;  /* 0x0000000d0a0c7276 */ /* 0x004fc8000780000c */
[----:B---3--:R-:W-:-:S04]  /*05d0*/  FMNMX3 R12, R12, R15, R14, !PT ;  /* 0x0000000f0c0c7276 */ /* 0x008fc8000780000e */
[----:B----4-:R-:W-:-:S04]  /*05e0*/  FMNMX3 R12, R12, R17, R16, !PT ;  /* 0x000000110c0c7276 */ /* 0x010fc80007800010 */
[----:B-----5:R-:W-:-:S07]  /*05f0*/  FMNMX3 R10, R12, R19, R18, !PT ;  /* 0x000000130c0a7276 */ /* 0x020fce0007800012 */
.L_x_33:
        /* <DEDUP_REMOVED lines=9> */
[----:B------:R-:W3:Y:S01]  /*0690*/  LDG.E R14, desc[UR8][R2.64+0xc] ;  /* 0x00000c08020e7981 */ /* 0x000ee2000c1e1900 */
[----:B------:R-:W-:Y:S01]  /*06a0*/  VIADD R11, R11, 0x4 ;  /* 0x000000040b0b7836 */ /* 0x000fe20000000000 */
[----:B--2---:R-:W-:-:S04]  /*06b0*/  FMNMX3 R10, R10, R13, R12, !PT ;  /* 0x0000000d0a0a7276 */ /* 0x004fc8000780000c */
[----:B---3--:R-:W-:-:S07]  /*06c0*/  FMNMX3 R10, R10, R15, R14, !PT ;  /* 0x0000000f0a0a7276 */ /* 0x008fce000780000e */
.L_x_34:
[----:B------:R-:W-:Y:S05]  /*06d0*/  @!P3 BRA `(.L_x_32) ;  /* 0x000000000030b947 */ /* 0x000fea0003800000 */
[----:B------:R-:W0:Y:S01]  /*06e0*/  LDC.64 R2, c[0x0][0x380] ;  /* 0x0000e000ff027b82 */ /* 0x000e220000000a00 */
[----:B------:R-:W-:-:S04]  /*06f0*/  IMAD.IADD R11, R4, 0x1, R11 ;  /* 0x00000001040b7824 */ /* 0x000fc800078e020b */
[----:B0-----:R-:W-:-:S05]  /*0700*/  IMAD.WIDE R2, R11, 0x4, R2 ;  /* 0x000000040b027825 */ /* 0x001fca00078e0202 */
[----:B------:R-:W2:Y:S01]  /*0710*/  LDG.E R11, desc[UR8][R2.64] ;  /* 0x00000008020b7981 */ /* 0x000ea2000c1e1900 */
[----:B------:R-:W-:Y:S02]  /*0720*/  ISETP.NE.AND P3, PT, R8, 0x1, PT ;  /* 0x000000010800780c */ /* 0x000fe40003f65270 */
[----:B--2---:R-:W-:-:S11]  /*0730*/  FMNMX R10, R10, R11, !PT ;  /* 0x0000000b0a0a7209 */ /* 0x004fd60007800000 */
[----:B------:R-:W-:Y:S05]  /*0740*/  @!P3 BRA `(.L_x_32) ;  /* 0x000000000014b947 */ /* 0x000fea0003800000 */
[----:B------:R-:W-:Y:S01]  /*0750*/  ISETP.NE.AND P3, PT, R8, 0x2, PT ;  /* 0x000000020800780c */ /* 0x000fe20003f65270 */
[----:B------:R-:W2:-:S12]  /*0760*/  LDG.E R11, desc[UR8][R2.64+0x4] ;  /* 0x00000408020b7981 */ /* 0x000e98000c1e1900 */
[----:B------:R-:W3:Y:S01]  /*0770*/  @P3 LDG.E R13, desc[UR8][R2.64+0x8] ;  /* 0x00000808020d3981 */ /* 0x000ee2000c1e1900 */
[----:B--2---:R-:W-:-:S04]  /*0780*/  FMNMX R10, R10, R11, !PT ;  /* 0x0000000b0a0a7209 */ /* 0x004fc80007800000 */
[----:B---3--:R-:W-:-:S07]  /*0790*/  @P3 FMNMX R10, R10, R13, !PT ;  /* 0x0000000d0a0a3209 */ /* 0x008fce0007800000 */
.L_x_32:
[----:B------:R-:W-:Y:S05]  /*07a0*/  @P2 BRA `(.L_x_35) ;  /* 0xfffffff800982947 */ /* 0x000fea000383ffff */
.L_x_29:
[----:B------:R-:W0:Y:S01]  /*07b0*/  LDC.64 R2, c[0x0][0x388] ;  /* 0x0000e200ff027b82 */ /* 0x000e220000000a00 */
[----:B------:R-:W1:Y:S02]  /*07c0*/  LDCU UR4, c[0x0][0x394] ;  /* 0x00007280ff0477ac */ /* 0x000e640008000800 */
[----:B-1----:R-:W-:-:S04]  /*07d0*/  IMAD R5, R5, UR4, R0 ;  /* 0x0000000405057c24 */ /* 0x002fc8000f8e0200 */
[----:B0-----:R-:W-:-:S05]  /*07e0*/  IMAD.WIDE R2, R5, 0x4, R2 ;  /* 0x0000000405027825 */ /* 0x001fca00078e0202 */
[----:B------:R-:W-:Y:S01]  /*07f0*/  STG.E desc[UR8][R2.64], R10 ;  /* 0x0000000a02007986 */ /* 0x000fe2000c101908 */
[----:B------:R-:W-:Y:S05]  /*0800*/  EXIT ;  /* 0x000000000000794d */ /* 0x000fea0003800000 */
.L_x_36:
        /* <DEDUP_REMOVED lines=15> */
.L_x_60:


//--------------------- .text._Z15applyTanhKernelPfi --------------------------
	.section	.text._Z15applyTanhKernelPfi,"ax",@progbits
	.align	128
        .global         _Z15applyTanhKernelPfi
        .type           _Z15applyTanhKernelPfi,@function
        .size           _Z15applyTanhKernelPfi,(.L_x_61 - _Z15applyTanhKernelPfi)
        .other          _Z15applyTanhKernelPfi,@"STO_CUDA_ENTRY STV_DEFAULT"
_Z15applyTanhKernelPfi:
.text._Z15applyTanhKernelPfi:
        /* <DEDUP_REMOVED lines=10> */
[----:B0-----:R-:W-:-:S05]  /*00a0*/  IMAD.WIDE R2, R5, 0x4, R2 ;  /* 0x0000000405027825 */ /* 0x001fca00078e0202 */
[----:B-1----:R-:W2:Y:S01]  /*00b0*/  LDG.E R4, desc[UR4][R2.64] ;  /* 0x0000000402047981 */ /* 0x002ea2000c1e1900 */
[----:B------:R-:W-:Y:S01]  /*00c0*/  HFMA2 R8, -RZ, RZ, 1.125, -9232 ;  /* 0x3c80f082ff087431 */ /* 0x000fe200000001ff */
[----:B------:R-:W-:Y:S01]  /*00d0*/  MOV R6, 0x3f800000 ;  /* 0x3f80000000067802 */ /* 0x000fe20000000f00 */
[C---:B--2---:R-:W-:Y:S01]  /*00e0*/  FMUL R0, |R4|.reuse, 2.8853900432586669922 ;  /* 0x4038aa3b04007820 */ /* 0x044fe20000400200 */
[C---:B------:R-:W-:Y:S01]  /*00f0*/  FMUL R9, R4.reuse, R4 ;  /* 0x0000000404097220 */ /* 0x040fe20000400000 */
[C---:B------:R-:W-:Y:S02]  /*0100*/  FSETP.GE.AND P1, PT, |R4|.reuse, 0.60000002384185791016, PT ;  /* 0x3f19999a0400780b */ /* 0x040fe40003f26200 */
[----:B------:R-:W-:Y:S01]  /*0110*/  FSETP.GE.AND P0, PT, |R4|, 9.010913848876953125, PT ;  /* 0x41102cb40400780b */ /* 0x000fe20003f06200 */
[C---:B------:R-:W-:Y:S01]  /*0120*/  FFMA R8, R9.reuse, R8, -0.052303962409496307373 ;  /* 0xbd563cae09087423 */ /* 0x040fe20000000008 */
[----:B------:R-:W0:Y:S03]  /*0130*/  MUFU.EX2 R0, R0 ;  /* 0x0000000000007308 */ /* 0x000e260000000800 */
[----:B------:R-:W-:Y:S01]  /*0140*/  FFMA R8, R9, R8, 0.1331529766321182251 ;  /* 0x3e08594109087423 */ /* 0x000fe20000000008 */
[----:B0-----:R-:W-:-:S03]  /*0150*/  FADD R5, R0, 1 ;  /* 0x3f80000000057421 */ /* 0x001fc60000000000 */
[----:B------:R-:W-:-:S04]  /*0160*/  FFMA R0, R9, R8, -0.33332768082618713379 ;  /* 0xbeaaa9ed09007423 */ /* 0x000fc80000000008 */
[----:B------:R-:W-:Y:S01]  /*0170*/  FFMA R9, R9, R0, RZ ;  /* 0x0000000009097223 */ /* 0x000fe200000000ff */
[----:B------:R-:W0:Y:S02]  /*0180*/  MUFU.RCP R5, R5 ;  /* 0x0000000500057308 */ /* 0x000e240000001000 */
[----:B0-----:R-:W-:-:S05]  /*0190*/  FFMA R6, R5, -2, R6 ;  /* 0xc000000005067823 */ /* 0x001fca0000000006 */
[----:B------:R-:W-:-:S04]  /*01a0*/  FSEL R7, R6, 1, !P0 ;  /* 0x3f80000006077808 */ /* 0x000fc80004000000 */
[--C-:B------:R-:W-:Y:S01]  /*01b0*/  LOP3.LUT R7, R7, 0x80000000, R4.reuse, 0xb8, !PT ;  /* 0x8000000007077812 */ /* 0x100fe200078eb804 */
[----:B------:R-:W-:-:S05]  /*01c0*/  @!P1 FFMA R7, R4, R9, R4 ;  /* 0x0000000904079223 */ /* 0x000fca0000000004 */
[----:B------:R-:W-:Y:S01]  /*01d0*/  STG.E desc[UR4][R2.64], R7 ;  /* 0x0000000702007986 */ /* 0x000fe2000c101904 */
[----:B------:R-:W-:Y:S05]  /*01e0*/  EXIT ;  /* 0x000000000000794d */ /* 0x000fea0003800000 */
.L_x_37:
        /* <DEDUP_REMOVED lines=9> */
.L_x_61:


//--------------------- .text._Z15applyReLUKernelPfi --------------------------
	.section	.text._Z15applyReLUKernelPfi,"ax",@progbits
	.align	128
        .global         _Z15applyReLUKernelPfi
        .type           _Z15applyReLUKernelPfi,@function
        .size           _Z15applyReLUKernelPfi,(.L_x_62 - _Z15applyReLUKernelPfi)
        .other          _Z15applyReLUKernelPfi,@"STO_CUDA_ENTRY STV_DEFAULT"
_Z15applyReLUKernelPfi:
.text._Z15applyReLUKernelPfi:
        /* <DEDUP_REMOVED lines=11> */
[----:B-1----:R-:W2:Y:S02]  /*00b0*/  LDG.E R0, desc[UR4][R2.64] ;  /* 0x0000000402007981 */ /* 0x002ea4000c1e1900 */
[----:B--2---:R-:W-:-:S05]  /*00c0*/  FMNMX R5, RZ, R0, !PT ;  /* 0x00000000ff057209 */ /* 0x004fca0007800000 */
[----:B------:R-:W-:Y:S01]  /*00d0*/  STG.E desc[UR4][R2.64], R5 ;  /* 0x0000000502007986 */ /* 0x000fe2000c101904 */
[----:B------:R-:W-:Y:S05]  /*00e0*/  EXIT ;  /* 0x000000000000794d */ /* 0x000fea0003800000 */
.L_x_38:
        /* <DEDUP_REMOVED lines=9> */
.L_x_62:


//--------------------- .text._Z28convolutionKernelWithPaddingPKfS0_Pfii --------------------------
	.section	.text._Z28convolutionKernelWithPaddingPKfS0_Pfii,"ax",@progbits
	.align	128
        .global         _Z28convolutionKernelWithPaddingPKfS0_Pfii
        .type           _Z28convolutionKernelWithPaddingPKfS0_Pfii,@function
        .size           _Z28convolutionKernelWithPaddingPKfS0_Pfii,(.L_x_63 - _Z28convolutionKernelWithPaddingPKfS0_Pfii)
        .other          _Z28convolutionKernelWithPaddingPKfS0_Pfii,@"STO_CUDA_ENTRY STV_DEFAULT"
_Z28convolutionKernelWithPaddingPKfS0_Pfii:
.text._Z28convolutionKernelWithPaddingPKfS0_Pfii:
[----:B------:R-:W-:Y:S01]  /*0000*/  LDC R1, c[0x0][0x37c] ;  /* 0x0000df00ff017b82 */ /* 0x000fe20000000800 */
[----:B------:R-:W0:Y:S07]  /*0010*/  S2R R3, SR_TID.X ;  /* 0x0000000000037919 */ /* 0x000e2e0000002100 */
[----:B------:R-:W0:Y:S01]  /*0020*/  S2UR UR4, SR_CTAID.X ;  /* 0x00000000000479c3 */ /* 0x000e220000002500 */
[----:B------:R-:W1:Y:S01]  /*0030*/  LDCU UR6, c[0x0][0x398] ;  /* 0x00007300ff0677ac */ /* 0x000e620008000800 */
[----:B------:R-:W2:Y:S06]  /*0040*/  S2R R5, SR_TID.Y ;  /* 0x0000000000057919 */ /* 0x000eac0000002200 */
[----:B------:R-:W0:Y:S08]  /*0050*/  LDC R0, c[0x0][0x360] ;  /* 0x0000d800ff007b82 */ /* 0x000e300000000800 */
        /* <DEDUP_REMOVED lines=10> */
[----:B0-----:R-:W-:-:S09]  /*0100*/  UISETP.GE.AND UP0, UPT, UR5, 0x1, UPT ;  /* 0x000000010500788c */ /* 0x001fd2000bf06270 */
[----:B-1----:R-:W-:Y:S05]  /*0110*/  BRA.U !UP0, `(.L_x_39) ;  /* 0x0000000d08347547 */ /* 0x002fea000b800000 */
[----:B------:R-:W-:Y:S01]  /*0120*/  ULOP3.LUT UR8, UR5, 0x7, URZ, 0xc0, !UPT ;  /* 0x0000000705087892 */ /* 0x000fe2000f8ec0ff */
[----:B------:R-:W-:Y:S01]  /*0130*/  IMAD.MOV.U32 R2, RZ, RZ, RZ ;  /* 0x000000ffff027224 */ /* 0x000fe200078e00ff */
[----:B------:R-:W-:Y:S02]  /*0140*/  USHF.R.U32.HI UR4, URZ, 0x1, UR5 ;  /* 0x00000001ff047899 */ /* 0x000fe40008011605 */
[----:B------:R-:W-:Y:S02]  /*0150*/  UIADD3 UR6, UPT, UPT, UR8, -0x1, URZ ;  /* 0xffffffff08067890 */ /* 0x000fe4000fffe0ff */
[----:B------:R-:W-:Y:S02]  /*0160*/  ULOP3.LUT UR9, UR5, 0x3, URZ, 0xc0, !UPT ;  /* 0x0000000305097892 */ /* 0x000fe4000f8ec0ff */
[----:B------:R-:W-:Y:S01]  /*0170*/  VIADD R4, R0, -UR4 ;  /* 0x8000000400047c36 */ /* 0x000fe20008000000 */
[----:B------:R-:W-:Y:S01]  /*0180*/  ULOP3.LUT UR5, UR5, 0x7ffffff8, URZ, 0xc0, !UPT ;  /* 0x7ffffff805057892 */ /* 0x000fe2000f8ec0ff */
[----:B------:R-:W-:Y:S01]  /*0190*/  VIADD R16, R3, -UR4 ;  /* 0x8000000403107c36 */ /* 0x000fe20008000000 */
[----:B------:R-:W-:Y:S01]  /*01a0*/  UISETP.GE.U32.AND UP1, UPT, UR6, 0x3, UPT ;  /* 0x000000030600788c */ /* 0x000fe2000bf26070 */
[----:B------:R-:W-:-:S10]  /*01b0*/  UMOV UR4, URZ ;  /* 0x000000ff00047c82 */ /* 0x000fd40008000000 */
.L_x_46:
[----:B------:R-:W0:Y:S01]  /*01c0*/  LDCU.64 UR6, c[0x0][0x398] ;  /* 0x00007300ff0677ac */ /* 0x000e220008000a00 */
[----:B------:R-:W-:Y:S02]  /*01d0*/  VIADD R5, R16, UR4 ;  /* 0x0000000410057c36 */ /* 0x000fe40008000000 */
[----:B------:R-:W-:Y:S01]  /*01e0*/  IMAD.MOV.U32 R7, RZ, RZ, RZ ;  /* 0x000000ffff077224 */ /* 0x000fe200078e00ff */
[----:B0-----:R-:W-:Y:S02]  /*01f0*/  UISETP.GE.U32.AND UP2, UPT, UR7, 0x8, UPT ;  /* 0x000000080700788c */ /* 0x001fe4000bf46070 */
[C---:B------:R-:W-:Y:S01]  /*0200*/  ISETP.GE.AND P0, PT, R5.reuse, UR6, PT ;  /* 0x0000000605007c0c */ /* 0x040fe2000bf06270 */
[----:B------:R-:W-:Y:S02]  /*0210*/  UIMAD UR12, UR4, UR7, URZ ;  /* 0x00000007040c72a4 */ /* 0x000fe4000f8e02ff */
[----:B------:R-:W-:Y:S01]  /*0220*/  UIADD3 UR4, UPT, UPT, UR4, 0x1, URZ ;  /* 0x0000000104047890 */ /* 0x000fe2000fffe0ff */
[C---:B------:R-:W-:Y:S01]  /*0230*/  ISETP.GT.AND P0, PT, R5.reuse, -0x1, !P0 ;  /* 0xffffffff0500780c */ /* 0x040fe20004704270 */
[----:B------:R-:W-:-:S02]  /*0240*/  IMAD R5, R5, UR6, RZ ;  /* 0x0000000605057c24 */ /* 0x000fc4000f8e02ff */
[----:B------:R-:W-:Y:S01]  /*0250*/  UISETP.NE.AND UP0, UPT, UR4, UR7, UPT ;  /* 0x000000070400728c */ /* 0x000fe2000bf05270 */
[----:B------:R-:W-:Y:S10]  /*0260*/  BRA.U !UP2, `(.L_x_40) ;  /* 0x000000050a3c7547 */ /* 0x000ff4000b800000 */
[----:B------:R-:W0:Y:S01]  /*0270*/  LDC.64 R6, c[0x0][0x380] ;  /* 0x0000e000ff067b82 */ /* 0x000e220000000a00 */
[----:B------:R-:W-:Y:S01]  /*0280*/  SHF.R.S32.HI R14, RZ, 0x1f, R5 ;  /* 0x0000001fff0e7819 */ /* 0x000fe20000011405 */
[----:B------:R-:W-:Y:S01]  /*0290*/  IMAD.MOV.U32 R15, RZ, RZ, RZ ;  /* 0x000000ffff0f7224 */ /* 0x000fe200078e00ff */
[----:B------:R-:W1:Y:S05]  /*02a0*/  LDCU UR6, c[0x0][0x398] ;  /* 0x00007300ff0677ac */ /* 0x000e6a0008000800 */
[----:B------:R-:W2:Y:S02]  /*02b0*/  LDC.64 R8, c[0x0][0x388] ;  /* 0x0000e200ff087b82 */ /* 0x000ea40000000a00 */
.L_x_41:
[----:B------:R-:W-:Y:S01]  /*02c0*/  IMAD.IADD R18, R4, 0x1, R15 ;  /* 0x0000000104127824 */ /* 0x000fe200078e020f */
[----:B------:R-:W3:Y:S03]  /*02d0*/  LDC.64 R12, c[0x0][0x380] ;  /* 0x0000e000ff0c7b82 */ /* 0x000ee60000000a00 */
[C---:B------:R-:W-:Y:S01]  /*02e0*/  VIADD R17, R18.reuse, 0x1 ;  /* 0x0000000112117836 */ /* 0x040fe20000000000 */
[----:B-1----:R-:W-:-:S04]  /*02f0*/  ISETP.GE.AND P2, PT, R18, UR6, PT ;  /* 0x0000000612007c0c */ /* 0x002fc8000bf46270 */
[----:B------:R-:W1:Y:S01]  /*0300*/  LDC.64 R10, c[0x0][0x388] ;  /* 0x0000e200ff0a7b82 */ /* 0x000e620000000a00 */
[----:B------:R-:W-:Y:S02]  /*0310*/  ISETP.GT.AND P2, PT, R18, -0x1, !P2 ;  /* 0xffffffff1200780c */ /* 0x000fe40005744270 */
[C---:B------:R-:W-:Y:S02]  /*0320*/  ISETP.GE.AND P6, PT, R17.reuse, UR6, PT ;  /* 0x0000000611007c0c */ /* 0x040fe4000bfc6270 */
[----:B------:R-:W-:Y:S02]  /*0330*/  PLOP3.LUT P2, PT, P2, P0, PT, 0x80, 0x8 ;  /* 0x000000000008781c */ /* 0x000fe40001741070 */
[----:B------:R-:W-:-:S11]  /*0340*/  ISETP.GT.AND P6, PT, R17, -0x1, !P6 ;  /* 0xffffffff1100780c */ /* 0x000fd600077c4270 */
[----:B------:R-:W-:Y:S02]  /*0350*/  @P2 IMAD.IADD R21, R5, 0x1, R18 ;  /* 0x0000000105152824 */ /* 0x000fe400078e0212 */
[----:B------:R-:W-:Y:S02]  /*0360*/  @P2 VIADD R23, R15, UR12 ;  /* 0x0000000c0f172c36 */ /* 0x000fe40008000000 */
[----:B---3--:R-:W-:-:S04]  /*0370*/  @P2 IMAD.WIDE R20, R21, 0x4, R12 ;  /* 0x0000000415142825 */ /* 0x008fc800078e020c */
[----:B-1----:R-:W-:Y:S01]  /*0380*/  @P2 IMAD.WIDE.U32 R22, R23, 0x4, R10 ;  /* 0x0000000417162825 */ /* 0x002fe200078e000a */
[----:B------:R-:W-:Y:S01]  /*0390*/  IADD3 R11, P3, PT, R15, UR12, RZ ;  /* 0x0000000c0f0b7c10 */ /* 0x000fe2000ff7e0ff */
[----:B------:R-:W3:Y:S04]  /*03a0*/  @P2 LDG.E R21, desc[UR10][R20.64] ;  /* 0x0000000a14152981 */ /* 0x000ee8000c1e1900 */
[----:B------:R-:W3:Y:S01]  /*03b0*/  @P2 LDG.E R22, desc[UR10][R22.64] ;  /* 0x0000000a16162981 */ /* 0x000ee2000c1e1900 */
[----:B------:R-:W-:Y:S01]  /*03c0*/  IADD3 R13, P1, PT, R5, R18, RZ ;  /* 0x00000012050d7210 */ /* 0x000fe20007f3e0ff */
[----:B------:R-:W-:Y:S01]  /*03d0*/  IMAD.X R24, RZ, RZ, RZ, P3 ;  /* 0x000000ffff187224 */ /* 0x000fe200018e06ff */
[----:B------:R-:W-:Y:S01]  /*03e0*/  PLOP3.LUT P6, PT, P6, P0, PT, 0x80, 0x8 ;  /* 0x000000000008781c */ /* 0x000fe200037c1070 */
[----:B------:R-:W-:Y:S01]  /*03f0*/  VIADD R17, R18, 0x2 ;  /* 0x0000000212117836 */ /* 0x000fe20000000000 */
[----:B--2---:R-:W-:-:S02]  /*0400*/  LEA R10, P4, R11, R8, 0x2 ;  /* 0x000000080b0a7211 */ /* 0x004fc400078810ff */
[----:B------:R-:W-:Y:S02]  /*0410*/  LEA.HI.X.SX32 R26, R18, R14, 0x1, P1 ;  /* 0x0000000e121a7211 */ /* 0x000fe400008f0eff */
[----:B0-----:R-:W-:Y:S02]  /*0420*/  LEA R12, P3, R13, R6, 0x2 ;  /* 0x000000060d0c7211 */ /* 0x001fe400078610ff */
[----:B------:R-:W-:Y:S02]  /*0430*/  LEA.HI.X R11, R11, R9, R24, 0x2, P4 ;  /* 0x000000090b0b7211 */ /* 0x000fe400020f1418 */
[----:B------:R-:W-:Y:S02]  /*0440*/  LEA.HI.X R13, R13, R7, R26, 0x2, P3 ;  /* 0x000000070d0d7211 */ /* 0x000fe400018f141a */
[C---:B------:R-:W-:Y:S01]  /*0450*/  ISETP.GE.AND P1, PT, R17.reuse, UR6, PT ;  /* 0x0000000611007c0c */ /* 0x040fe2000bf26270 */
[----:B------:R-:W2:Y:S03]  /*0460*/  @P6 LDG.E R20, desc[UR10][R10.64+0x4] ;  /* 0x0000040a0a146981 */ /* 0x000ea6000c1e1900 */
[----:B------:R-:W-:Y:S01]  /*0470*/  ISETP.GT.AND P1, PT, R17, -0x1, !P1 ;  /* 0xffffffff1100780c */ /* 0x000fe20004f24270 */
[----:B------:R-:W2:Y:S03]  /*0480*/  @P6 LDG.E R23, desc[UR10][R12.64+0x4] ;  /* 0x0000040a0c176981 */ /* 0x000ea6000c1e1900 */
[----:B------:R-:W-:-:S13]  /*0490*/  PLOP3.LUT P1, PT, P1, P0, PT, 0x80, 0x8 ;  /* 0x000000000008781c */ /* 0x000fda0000f21070 */
[----:B------:R-:W4:Y:S04]  /*04a0*/  @P1 LDG.E R19, desc[UR10][R12.64+0x8] ;  /* 0x0000080a0c131981 */ /* 0x000f28000c1e1900 */
[----:B------:R-:W4:Y:S01]  /*04b0*/  @P1 LDG.E R17, desc[UR10][R10.64+0x8] ;  /* 0x0000080a0a111981 */ /* 0x000f22000c1e1900 */
[C---:B------:R-:W-:Y:S02]  /*04c0*/  VIADD R24, R18.reuse, 0x3 ;  /* 0x0000000312187836 */ /* 0x040fe40000000000 */
[----:B---3--:R-:W-:Y:S01]  /*04d0*/  @P2 FFMA R2, R21, R22, R2 ;  /* 0x0000001615022223 */ /* 0x008fe20000000002 */
[----:B------:R-:W-:Y:S02]  /*04e0*/  VIADD R21, R18, 0x4 ;  /* 0x0000000412157836 */ /* 0x000fe40000000000 */
[----:B------:R-:W-:Y:S01]  /*04f0*/  ISETP.GE.AND P2, PT, R24, UR6, PT ;  /* 0x0000000618007c0c */ /* 0x000fe2000bf46270 */
[----:B------:R-:W-:-:S02]  /*0500*/  VIADD R22, R18, 0x5 ;  /* 0x0000000512167836 */ /* 0x000fc40000000000 */
[C---:B------:R-:W-:Y:S02]  /*0510*/  ISETP.GE.AND P4, PT, R21.reuse, UR6, PT ;  /* 0x0000000615007c0c */ /* 0x040fe4000bf86270 */
[----:B------:R-:W-:Y:S01]  /*0520*/  ISETP.GT.AND P2, PT, R24, -0x1, !P2 ;  /* 0xffffffff1800780c */ /* 0x000fe20005744270 */
[----:B------:R-:W-:Y:S01]  /*0530*/  VIADD R24, R18, 0x6 ;  /* 0x0000000612187836 */ /* 0x000fe20000000000 */
[----:B------:R-:W-:Y:S02]  /*0540*/  ISETP.GE.AND P3, PT, R22, UR6, PT ;  /* 0x0000000616007c0c */ /* 0x000fe4000bf66270 */
[----:B------:R-:W-:Y:S02]  /*0550*/  ISETP.GT.AND P4, PT, R21, -0x1, !P4 ;  /* 0xffffffff1500780c */ /* 0x000fe40006784270 */
[----:B------:R-:W-:Y:S01]  /*0560*/  PLOP3.LUT P2, PT, P2, P0, PT, 0x80, 0x8 ;  /* 0x000000000008781c */ /* 0x000fe20001741070 */
[----:B------:R-:W-:Y:S01]  /*0570*/  VIADD R18, R18, 0x7 ;  /* 0x0000000712127836 */ /* 0x000fe20000000000 */
[----:B------:R-:W-:-:S02]  /*0580*/  ISETP.GE.AND P5, PT, R24, UR6, PT ;  /* 0x0000000618007c0c */ /* 0x000fc4000bfa6270 */
[----:B------:R-:W-:Y:S02]  /*0590*/  ISETP.GT.AND P3, PT, R22, -0x1, !P3 ;  /* 0xffffffff1600780c */ /* 0x000fe40005f64270 */
[----:B------:R-:W-:Y:S01]  /*05a0*/  PLOP3.LUT P4, PT, P4, P0, PT, 0x80, 0x8 ;  /* 0x000000000008781c */ /* 0x000fe20002781070 */
[----:B--2---:R-:W-:Y:S01]  /*05b0*/  @P6 FFMA R2, R23, R20, R2 ;  /* 0x0000001417026223 */ /* 0x004fe20000000002 */
[----:B------:R-:W-:Y:S02]  /*05c0*/  ISETP.GT.AND P5, PT, R24, -0x1, !P5 ;  /* 0xffffffff1800780c */ /* 0x000fe40006fa4270 */
[C---:B------:R-:W-:Y:S02]  /*05d0*/  ISETP.GE.AND P6, PT, R18.reuse, UR6, PT ;  /* 0x0000000612007c0c */ /* 0x040fe4000bfc6270 */
[----:B------:R-:W-:Y:S01]  /*05e0*/  PLOP3.LUT P3, PT, P3, P0, PT, 0x80, 0x8 ;  /* 0x000000000008781c */ /* 0x000fe20001f61070 */
[----:B------:R-:W2:Y:S01]  /*05f0*/  @P2 LDG.E R21, desc[UR10][R12.64+0xc] ;  /* 0x00000c0a0c152981 */ /* 0x000ea2000c1e1900 */
[----:B------:R-:W-:-:S02]  /*0600*/  ISETP.GT.AND P6, PT, R18, -0x1, !P6 ;  /* 0xffffffff1200780c */ /* 0x000fc400077c4270 */
[----:B------:R-:W-:Y:S01]  /*0610*/  PLOP3.LUT P5, PT, P5, P0, PT, 0x80, 0x8 ;  /* 0x000000000008781c */ /* 0x000fe20002fa1070 */
[----:B------:R-:W2:Y:S01]  /*0620*/  @P2 LDG.E R18, desc[UR10][R10.64+0xc] ;  /* 0x00000c0a0a122981 */ /* 0x000ea2000c1e1900 */
[----:B------:R-:W-:-:S03]  /*0630*/  PLOP3.LUT P6, PT, P6, P0, PT, 0x80, 0x8 ;  /* 0x000000000008781c */ /* 0x000fc600037c1070 */
[----:B------:R-:W3:Y:S04]  /*0640*/  @P4 LDG.E R23, desc[UR10][R12.64+0x10] ;  /* 0x0000100a0c174981 */ /* 0x000ee8000c1e1900 */
[----:B------:R-:W3:Y:S01]  /*0650*/  @P4 LDG.E R20, desc[UR10][R10.64+0x10] ;  /* 0x0000100a0a144981 */ /* 0x000ee2000c1e1900 */
[----:B----4-:R-:W-:-:S03]  /*0660*/  @P1 FFMA R2, R19, R17, R2 ;  /* 0x0000001113021223 */ /* 0x010fc60000000002 */
[----:B------:R-:W4:Y:S04]  /*0670*/  @P3 LDG.E R25, desc[UR10][R12.64+0x14] ;  /* 0x0000140a0c193981 */ /* 0x000f28000c1e1900 */
[----:B------:R-:W4:Y:S04]  /*0680*/  @P3 LDG.E R22, desc[UR10][R10.64+0x14] ;  /* 0x0000140a0a163981 */ /* 0x000f28000c1e1900 */
[----:B------:R-:W5:Y:S04]  /*0690*/  @P5 LDG.E R17, desc[UR10][R12.64+0x18] ;  /* 0x0000180a0c115981 */ /* 0x000f68000c1e1900 */
[----:B------:R-:W5:Y:S04]  /*06a0*/  @P5 LDG.E R19, desc[UR10][R10.64+0x18] ;  /* 0x0000180a0a135981 */ /* 0x000f68000c1e1900 */
[----:B------:R-:W5:Y:S04]  /*06b0*/  @P6 LDG.E R27, desc[UR10][R12.64+0x1c] ;  /* 0x00001c0a0c1b6981 */ /* 0x000f68000c1e1900 */
[----:B------:R-:W5:Y:S01]  /*06c0*/  @P6 LDG.E R24, desc[UR10][R10.64+0x1c] ;  /* 0x00001c0a0a186981 */ /* 0x000f62000c1e1900 */
[----:B------:R-:W-:-:S05]  /*06d0*/  VIADD R15, R15, 0x8 ;  /* 0x000000080f0f7836 */ /* 0x000fca0000000000 */
[----:B------:R-:W-:Y:S01]  /*06e0*/  ISETP.NE.AND P1, PT, R15, UR5, PT ;  /* 0x000000050f007c0c */ /* 0x000fe2000bf25270 */
[----:B--2---:R-:W-:-:S04]  /*06f0*/  @P2 FFMA R2, R21, R18, R2 ;  /* 0x0000001215022223 */ /* 0x004fc80000000002 */
[----:B---3--:R-:W-:-:S04]  /*0700*/  @P4 FFMA R2, R23, R20, R2 ;  /* 0x0000001417024223 */ /* 0x008fc80000000002 */
[----:B----4-:R-:W-:-:S04]  /*0710*/  @P3 FFMA R2, R25, R22, R2 ;  /* 0x0000001619023223 */ /* 0x010fc80000000002 */
[----:B-----5:R-:W-:-:S04]  /*0720*/  @P5 FFMA R2, R17, R19, R2 ;  /* 0x0000001311025223 */ /* 0x020fc80000000002 */
[----:B------:R-:W-:Y:S01]  /*0730*/  @P6 FFMA R2, R27, R24, R2 ;  /* 0x000000181b026223 */ /* 0x000fe20000000002 */
[----:B------:R-:W-:Y:S06]  /*0740*/  @P1 BRA `(.L_x_41) ;  /* 0xfffffff800dc1947 */ /* 0x000fec000383ffff */
[----:B------:R-:W-:-:S07]  /*0750*/  IMAD.U32 R7, RZ, RZ, UR5 ;  /* 0x00000005ff077e24 */ /* 0x000fce000f8e00ff */
.L_x_40:
[----:B------:R-:W-:-:S09]  /*0760*/  UISETP.NE.AND UP2, UPT, UR8, URZ, UPT ;  /* 0x000000ff0800728c */ /* 0x000fd2000bf45270 */
[----:B------:R-:W-:Y:S05]  /*0770*/  BRA.U !UP2, `(.L_x_42) ;  /* 0x000000050a987547 */ /* 0x000fea000b800000 */
[----:B------:R-:W-:Y:S01]  /*0780*/  UISETP.NE.AND UP2, UPT, UR9, URZ, UPT ;  /* 0x000000ff0900728c */ /* 0x000fe2000bf45270 */
[----:B------:R-:W-:Y:S10]  /*0790*/  BRA.U !UP1, `(.L_x_43) ;  /* 0x0000000109b87547 */ /* 0x000ff4000b800000 */
[----:B------:R-:W-:Y:S01]  /*07a0*/  IMAD.IADD R18, R4, 0x1, R7 ;  /* 0x0000000104127824 */ /* 0x000fe200078e0207 */
[----:B------:R-:W0:Y:S01]  /*07b0*/  LDC.64 R14, c[0x0][0x380] ;  /* 0x0000e000ff0e7b82 */ /* 0x000e220000000a00 */
[----:B------:R-:W-:Y:S02]  /*07c0*/  SHF.R.S32.HI R17, RZ, 0x1f, R5 ;  /* 0x0000001fff117819 */ /* 0x000fe40000011405 */
[C---:B------:R-:W-:Y:S01]  /*07d0*/  VIADD R20, R18.reuse, 0x1 ;  /* 0x0000000112147836 */ /* 0x040fe20000000000 */
[C---:B------:R-:W-:Y:S01]  /*07e0*/  ISETP.GE.AND P1, PT, R18.reuse, UR6, PT ;  /* 0x0000000612007c0c */ /* 0x040fe2000bf26270 */
[C---:B------:R-:W-:Y:S01]  /*07f0*/  VIADD R21, R18.reuse, 0x2 ;  /* 0x0000000212157836 */ /* 0x040fe20000000000 */
[----:B------:R-:W-:Y:S01]  /*0800*/  IADD3 R6, P2, PT, R5, R18, RZ ;  /* 0x0000001205067210 */ /* 0x000fe20007f5e0ff */
[C---:B------:R-:W-:Y:S01]  /*0810*/  VIADD R22, R18.reuse, 0x3 ;  /* 0x0000000312167836 */ /* 0x040fe20000000000 */
[C---:B------:R-:W-:Y:S01]  /*0820*/  ISETP.GT.AND P1, PT, R18.reuse, -0x1, !P1 ;  /* 0xffffffff1200780c */ /* 0x040fe20004f24270 */
[----:B------:R-:W1:Y:S01]  /*0830*/  LDC.64 R12, c[0x0][0x388] ;  /* 0x0000e200ff0c7b82 */ /* 0x000e620000000a00 */
[----:B------:R-:W-:-:S02]  /*0840*/  LEA.HI.X.SX32 R17, R18, R17, 0x1, P2 ;  /* 0x0000001112117211 */ /* 0x000fc400010f0eff */
[----:B------:R-:W-:Y:S02]  /*0850*/  PLOP3.LUT P1, PT, P1, P0, PT, 0x80, 0x8 ;  /* 0x000000000008781c */ /* 0x000fe40000f21070 */
[C---:B------:R-:W-:Y:S02]  /*0860*/  ISETP.GE.AND P2, PT, R20.reuse, UR6, PT ;  /* 0x0000000614007c0c */ /* 0x040fe4000bf46270 */
[C---:B------:R-:W-:Y:S01]  /*0870*/  ISETP.GE.AND P4, PT, R21.reuse, UR6, PT ;  /* 0x0000000615007c0c */ /* 0x040fe2000bf86270 */
[----:B------:R-:W2:Y:S01]  /*0880*/  LDC.64 R8, c[0x0][0x388] ;  /* 0x0000e200ff087b82 */ /* 0x000ea20000000a00 */
[----:B------:R-:W-:Y:S02]  /*0890*/  ISETP.GT.AND P2, PT, R20, -0x1, !P2 ;  /* 0xffffffff1400780c */ /* 0x000fe40005744270 */
[----:B------:R-:W-:Y:S02]  /*08a0*/  ISETP.GE.AND P3, PT, R22, UR6, PT ;  /* 0x0000000616007c0c */ /* 0x000fe4000bf66270 */
[----:B------:R-:W-:-:S02]  /*08b0*/  ISETP.GT.AND P4, PT, R21, -0x1, !P4 ;  /* 0xffffffff1500780c */ /* 0x000fc40006784270 */
[----:B------:R-:W-:Y:S01]  /*08c0*/  PLOP3.LUT P2, PT, P2, P0, PT, 0x80, 0x8 ;  /* 0x000000000008781c */ /* 0x000fe20001741070 */
[----:B------:R-:W3:Y:S01]  /*08d0*/  LDC.64 R10, c[0x0][0x380] ;  /* 0x0000e000ff0a7b82 */ /* 0x000ee20000000a00 */
[----:B------:R-:W-:Y:S01]  /*08e0*/  @P1 IMAD.IADD R19, R5, 0x1, R18 ;  /* 0x0000000105131824 */ /* 0x000fe200078e0212 */
[----:B------:R-:W-:Y:S02]  /*08f0*/  IADD3 R18, P5, PT, R7, UR12, RZ ;  /* 0x0000000c07127c10 */ /* 0x000fe4000ffbe0ff */
[----:B------:R-:W-:Y:S01]  /*0900*/  ISETP.GT.AND P3, PT, R22, -0x1, !P3 ;  /* 0xffffffff1600780c */ /* 0x000fe20005f64270 */
[----:B0-----:R-:W-:Y:S01]  /*0910*/  @P1 IMAD.WIDE R14, R19, 0x4, R14 ;  /* 0x00000004130e1825 */ /* 0x001fe200078e020e */
[----:B------:R-:W-:Y:S02]  /*0920*/  PLOP3.LUT P4, PT, P4, P0, PT, 0x80, 0x8 ;  /* 0x000000000008781c */ /* 0x000fe40002781070 */
[----:B------:R-:W-:Y:S01]  /*0930*/  PLOP3.LUT P3, PT, P3, P0, PT, 0x80, 0x8 ;  /* 0x000000000008781c */ /* 0x000fe20001f61070 */
[----:B------:R-:W-:-:S02]  /*0940*/  @P1 VIADD R19, R7, UR12 ;  /* 0x0000000c07131c36 */ /* 0x000fc40008000000 */
[----:B------:R-:W-:Y:S01]  /*0950*/  IMAD.X R20, RZ, RZ, RZ, P5 ;  /* 0x000000ffff147224 */ /* 0x000fe200028e06ff */
[----:B------:R-:W4:Y:S01]  /*0960*/  @P1 LDG.E R15, desc[UR10][R14.64] ;  /* 0x0000000a0e0f1981 */ /* 0x000f22000c1e1900 */
[----:B-1----:R-:W-:Y:S01]  /*0970*/  @P1 IMAD.WIDE.U32 R12, R19, 0x4, R12 ;  /* 0x00000004130c1825 */ /* 0x002fe200078e000c */
[----:B--2---:R-:W-:-:S05]  /*0980*/  LEA R8, P6, R18, R8, 0x2 ;  /* 0x0000000812087211 */ /* 0x004fca00078c10ff */
[----:B------:R-:W4:Y:S01]  /*0990*/  @P1 LDG.E R12, desc[UR10][R12.64] ;  /* 0x0000000a0c0c1981 */ /* 0x000f22000c1e1900 */
[----:B------:R-:W-:Y:S02]  /*09a0*/  LEA.HI.X R9, R18, R9, R20, 0x2, P6 ;  /* 0x0000000912097211 */ /* 0x000fe400030f1414 */
[----:B---3--:R-:W-:-:S03]  /*09b0*/  LEA R10, P5, R6, R10, 0x2 ;  /* 0x0000000a060a7211 */ /* 0x008fc600078a10ff */
[----:B------:R-:W2:Y:S01]  /*09c0*/  @P4 LDG.E R18, desc[UR10][R8.64+0x8] ;  /* 0x0000080a08124981 */ /* 0x000ea2000c1e1900 */
[----:B------:R-:W-:-:S03]  /*09d0*/  LEA.HI.X R11, R6, R11, R17, 0x2, P5 ;  /* 0x0000000b060b7211 */ /* 0x000fc600028f1411 */
[----:B------:R-:W3:Y:S04]  /*09e0*/  @P3 LDG.E R20, desc[UR10][R8.64+0xc] ;  /* 0x00000c0a08143981 */ /* 0x000ee8000c1e1900 */
[----:B------:R-:W5:Y:S04]  /*09f0*/  @P2 LDG.E R17, desc[UR10][R10.64+0x4] ;  /* 0x0000040a0a112981 */ /* 0x000f68000c1e1900 */
[----:B------:R-:W5:Y:S04]  /*0a00*/  @P2 LDG.E R6, desc[UR10][R8.64+0x4] ;  /* 0x0000040a08062981 */ /* 0x000f68000c1e1900 */
[----:B------:R-:W2:Y:S04]  /*0a10*/  @P4 LDG.E R19, desc[UR10][R10.64+0x8] ;  /* 0x0000080a0a134981 */ /* 0x000ea8000c1e1900 */
[----:B------:R-:W3:Y:S01]  /*0a20*/  @P3 LDG.E R21, desc[UR10][R10.64+0xc] ;  /* 0x00000c0a0a153981 */ /* 0x000ee2000c1e1900 */
[----:B------:R-:W-:-:S02]  /*0a30*/  VIADD R7, R7, 0x4 ;  /* 0x0000000407077836 */ /* 0x000fc40000000000 */
[----:B----4-:R-:W-:-:S04]  /*0a40*/  @P1 FFMA R2, R15, R12, R2 ;  /* 0x0000000c0f021223 */ /* 0x010fc80000000002 */
[----:B-----5:R-:W-:-:S04]  /*0a50*/  @P2 FFMA R2, R17, R6, R2 ;  /* 0x0000000611022223 */ /* 0x020fc80000000002 */
[----:B--2---:R-:W-:-:S04]  /*0a60*/  @P4 FFMA R2, R19, R18, R2 ;  /* 0x0000001213024223 */ /* 0x004fc80000000002 */
[----:B---3--:R-:W-:-:S07]  /*0a70*/  @P3 FFMA R2, R21, R20, R2 ;  /* 0x0000001415023223 */ /* 0x008fce0000000002 */
.L_x_43:
[----:B------:R-:W-:Y:S05]  /*0a80*/  BRA.U !UP2, `(.L_x_42) ;  /* 0x000000010ad47547 */ /* 0x000fea000b800000 */
[----:B------:R-:W0:Y:S01]  /*0a90*/  LDCU UR7, c[0x0][0x39c] ;  /* 0x00007380ff0777ac */ /* 0x000e220008000800 */
[----:B------:R-:W-:Y:S02]  /*0aa0*/  UISETP.NE.AND UP2, UPT, UR9, 0x1, UPT ;  /* 0x000000010900788c */ /* 0x000fe4000bf45270 */
[----:B0-----:R-:W-:-:S07]  /*0ab0*/  ULOP3.LUT UP3, URZ, UR7, 0x1, URZ, 0xc0, !UPT ;  /* 0x0000000107ff7892 */ /* 0x001fce000f86c0ff */
[----:B------:R-:W-:Y:S05]  /*0ac0*/  BRA.U !UP2, `(.L_x_44) ;  /* 0x000000010a807547 */ /* 0x000fea000b800000 */
[----:B------:R-:W-:Y:S01]  /*0ad0*/  IMAD.IADD R18, R4, 0x1, R7 ;  /* 0x0000000104127824 */ /* 0x000fe200078e0207 */
[----:B------:R-:W0:Y:S03]  /*0ae0*/  LDC.64 R14, c[0x0][0x380] ;  /* 0x0000e000ff0e7b82 */ /* 0x000e260000000a00 */
[C---:B------:R-:W-:Y:S01]  /*0af0*/  VIADD R6, R18.reuse, 0x1 ;  /* 0x0000000112067836 */ /* 0x040fe20000000000 */
[----:B------:R-:W-:-:S04]  /*0b00*/  ISETP.GE.AND P2, PT, R18, UR6, PT ;  /* 0x0000000612007c0c */ /* 0x000fc8000bf46270 */
[----:B------:R-:W-:Y:S01]  /*0b10*/  ISETP.GE.AND P1, PT, R6, UR6, PT ;  /* 0x0000000606007c0c */ /* 0x000fe2000bf26270 */
[----:B------:R-:W1:Y:S01]  /*0b20*/  LDC.64 R8, c[0x0][0x380] ;  /* 0x0000e000ff087b82 */ /* 0x000e620000000a00 */
[----:B------:R-:W-:Y:S02]  /*0b30*/  ISETP.GT.AND P2, PT, R18, -0x1, !P2 ;  /* 0xffffffff1200780c */ /* 0x000fe40005744270 */
[----:B------:R-:W-:Y:S02]  /*0b40*/  ISETP.GT.AND P1, PT, R6, -0x1, !P1 ;  /* 0xffffffff0600780c */ /* 0x000fe40004f24270 */
[----:B------:R-:W-:Y:S02]  /*0b50*/  PLOP3.LUT P2, PT, P2, P0, PT, 0x80, 0x8 ;  /* 0x000000000008781c */ /* 0x000fe40001741070 */
[----:B------:R-:W-:Y:S01]  /*0b60*/  PLOP3.LUT P1, PT, P1, P0, PT, 0x80, 0x8 ;  /* 0x000000000008781c */ /* 0x000fe20000f21070 */
[----:B------:R-:W2:Y:S08]  /*0b70*/  LDC.64 R12, c[0x0][0x388] ;  /* 0x0000e200ff0c7b82 */ /* 0x000eb00000000a00 */
[----:B------:R-:W3:Y:S02]  /*0b80*/  LDC.64 R10, c[0x0][0x388] ;  /* 0x0000e200ff0a7b82 */ /* 0x000ee40000000a00 */
[----:B------:R-:W-:-:S02]  /*0b90*/  @P2 IMAD.IADD R17, R5, 0x1, R18 ;  /* 0x0000000105112824 */ /* 0x000fc400078e0212 */
[----:B------:R-:W-:Y:S02]  /*0ba0*/  @P1 SHF.R.S32.HI R19, RZ, 0x1f, R5 ;  /* 0x0000001fff131819 */ /* 0x000fe40000011405 */
[----:B------:R-:W-:Y:S01]  /*0bb0*/  @P1 IADD3 R6, P3, PT, R5, R18, RZ ;  /* 0x0000001205061210 */ /* 0x000fe20007f7e0ff */
[----:B0-----:R-:W-:Y:S01]  /*0bc0*/  @P2 IMAD.WIDE R14, R17, 0x4, R14 ;  /* 0x00000004110e2825 */ /* 0x001fe200078e020e */
[C---:B------:R-:W-:Y:S02]  /*0bd0*/  @P1 IADD3 R20, P4, PT, R7.reuse, UR12, RZ ;  /* 0x0000000c07141c10 */ /* 0x040fe4000ff9e0ff */
[----:B------:R-:W-:Y:S01]  /*0be0*/  @P1 LEA.HI.X.SX32 R18, R18, R19, 0x1, P3 ;  /* 0x0000001312121211 */ /* 0x000fe200018f0eff */
[----:B------:R-:W-:Y:S01]  /*0bf0*/  @P2 VIADD R19, R7, UR12 ;  /* 0x0000000c07132c36 */ /* 0x000fe20008000000 */
[C---:B-1----:R-:W-:Y:S01]  /*0c00*/  @P1 LEA R8, P3, R6.reuse, R8, 0x2 ;  /* 0x0000000806081211 */ /* 0x042fe200078610ff */
[----:B------:R-:W-:Y:S01]  /*0c10*/  @P1 IMAD.X R17, RZ, RZ, RZ, P4 ;  /* 0x000000ffff111224 */ /* 0x000fe200020e06ff */
[----:B------:R-:W4:Y:S01]  /*0c20*/  @P2 LDG.E R15, desc[UR10][R14.64] ;  /* 0x0000000a0e0f2981 */ /* 0x000f22000c1e1900 */
[----:B--2---:R-:W-:Y:S01]  /*0c30*/  @P2 IMAD.WIDE.U32 R12, R19, 0x4, R12 ;  /* 0x00000004130c2825 */ /* 0x004fe200078e000c */
[----:B------:R-:W-:-:S05]  /*0c40*/  @P1 LEA.HI.X R9, R6, R9, R18, 0x2, P3 ;  /* 0x0000000906091211 */ /* 0x000fca00018f1412 */
[----:B------:R-:W4:Y:S01]  /*0c50*/  @P2 LDG.E R13, desc[UR10][R12.64] ;  /* 0x0000000a0c0d2981 */ /* 0x000f22000c1e1900 */
[----:B---3--:R-:W-:-:S03]  /*0c60*/  @P1 LEA R10, P4, R20, R10, 0x2 ;  /* 0x0000000a140a1211 */ /* 0x008fc600078810ff */
[----:B------:R-:W2:Y:S01]  /*0c70*/  @P1 LDG.E R9, desc[UR10][R8.64+0x4] ;  /* 0x0000040a08091981 */ /* 0x000ea2000c1e1900 */
[----:B------:R-:W-:-:S05]  /*0c80*/  @P1 LEA.HI.X R11, R20, R11, R17, 0x2, P4 ;  /* 0x0000000b140b1211 */ /* 0x000fca00020f1411 */
[----:B------:R-:W2:Y:S01]  /*0c90*/  @P1 LDG.E R10, desc[UR10][R10.64+0x4] ;  /* 0x0000040a0a0a1981 */ /* 0x000ea2000c1e1900 */
[----:B------:R-:W-:Y:S02]  /*0ca0*/  VIADD R7, R7, 0x2 ;  /* 0x0000000207077836 */ /* 0x000fe40000000000 */
[----:B----4-:R-:W-:-:S04]  /*0cb0*/  @P2 FFMA R2, R13, R15, R2 ;  /* 0x0000000f0d022223 */ /* 0x010fc80000000002 */
[----:B--2---:R-:W-:-:S07]  /*0cc0*/  @P1 FFMA R2, R9, R10, R2 ;  /* 0x0000000a09021223 */ /* 0x004fce0000000002 */
.L_x_44:
[----:B------:R-:W-:Y:S05]  /*0cd0*/  BRA.U !UP3, `(.L_x_42) ;  /* 0x000000010b407547 */ /* 0x000fea000b800000 */
[----:B------:R-:W-:Y:S01]  /*0ce0*/  IMAD.IADD R6, R4, 0x1, R7 ;  /* 0x0000000104067824 */ /* 0x000fe200078e0207 */
[----:B------:R-:W-:Y:S04]  /*0cf0*/  BSSY.RECONVERGENT B0, `(.L_x_42) ;  /* 0x000000e000007945 */ /* 0x000fe80003800200 */
[----:B------:R-:W-:-:S04]  /*0d00*/  ISETP.GE.AND P1, PT, R6, UR6, PT ;  /* 0x0000000606007c0c */ /* 0x000fc8000bf26270 */
[----:B------:R-:W-:-:S04]  /*0d10*/  ISETP.GT.AND P1, PT, R6, -0x1, !P1 ;  /* 0xffffffff0600780c */ /* 0x000fc80004f24270 */
[----:B------:R-:W-:-:S13]  /*0d20*/  PLOP3.LUT P1, PT, P1, P0, PT, 0x80, 0x8 ;  /* 0x000000000008781c */ /* 0x000fda0000f21070 */
[----:B------:R-:W-:Y:S05]  /*0d30*/  @!P1 BRA `(.L_x_45) ;  /* 0x0000000000249947 */ /* 0x000fea0003800000 */
[----:B------:R-:W0:Y:S01]  /*0d40*/  LDC.64 R8, c[0x0][0x380] ;  /* 0x0000e000ff087b82 */ /* 0x000e220000000a00 */
[----:B------:R-:W-:Y:S02]  /*0d50*/  IMAD.IADD R5, R5, 0x1, R6 ;  /* 0x0000000105057824 */ /* 0x000fe400078e0206 */
[----:B------:R-:W-:-:S05]  /*0d60*/  VIADD R13, R7, UR12 ;  /* 0x0000000c070d7c36 */ /* 0x000fca0008000000 */
[----:B------:R-:W1:Y:S01]  /*0d70*/  LDC.64 R10, c[0x0][0x388] ;  /* 0x0000e200ff0a7b82 */ /* 0x000e620000000a00 */
[----:B0-----:R-:W-:-:S06]  /*0d80*/  IMAD.WIDE R6, R5, 0x4, R8 ;  /* 0x0000000405067825 */ /* 0x001fcc00078e0208 */
[----:B------:R-:W2:Y:S01]  /*0d90*/  LDG.E R7, desc[UR10][R6.64] ;  /* 0x0000000a06077981 */ /* 0x000ea2000c1e1900 */
[----:B-1----:R-:W-:-:S06]  /*0da0*/  IMAD.WIDE.U32 R8, R13, 0x4, R10 ;  /* 0x000000040d087825 */ /* 0x002fcc00078e000a */
[----:B------:R-:W2:Y:S02]  /*0db0*/  LDG.E R8, desc[UR10][R8.64] ;  /* 0x0000000a08087981 */ /* 0x000ea4000c1e1900 */
[----:B--2---:R-:W-:-:S07]  /*0dc0*/  FFMA R2, R7, R8, R2 ;  /* 0x0000000807027223 */ /* 0x004fce0000000002 */
.L_x_45:
[----:B------:R-:W-:Y:S05]  /*0dd0*/  BSYNC.RECONVERGENT B0 ;  /* 0x0000000000007941 */ /* 0x000fea0003800200 */
.L_x_42:
[----:B------:R-:W-:Y:S05]  /*0de0*/  BRA.U UP0, `(.L_x_46) ;  /* 0xfffffff100f47547 */ /* 0x000fea000b83ffff */
.L_x_39:
[----:B------:R-:W0:Y:S01]  /*0df0*/  LDC.64 R4, c[0x0][0x390] ;  /* 0x0000e400ff047b82 */ /* 0x000e220000000a00 */
[----:B------:R-:W-:-:S04]  /*0e00*/  IMAD R3, R3, UR6, R0 ;  /* 0x0000000603037c24 */ /* 0x000fc8000f8e0200 */
[----:B0-----:R-:W-:-:S05]  /*0e10*/  IMAD.WIDE R4, R3, 0x4, R4 ;  /* 0x0000000403047825 */ /* 0x001fca00078e0204 */
[----:B------:R-:W-:Y:S01]  /*0e20*/  STG.E desc[UR10][R4.64], R2 ;  /* 0x0000000204007986 */ /* 0x000fe2000c10190a */
[----:B------:R-:W-:Y:S05]  /*0e30*/  EXIT ;  /* 0x000000000000794d */ /* 0x000fea0003800000 */
.L_x_47:
        /* <DEDUP_REMOVED lines=12> */
.L_x_63:


//--------------------- .text._Z31convolutionKernelWithoutPaddingPKfS0_Pfii --------------------------
	.section	.text._Z31convolutionKernelWithoutPaddingPKfS0_Pfii,"ax",@progbits
	.align	128
        .global         _Z31convolutionKernelWithoutPaddingPKfS0_Pfii
        .type           _Z31convolutionKernelWithoutPaddingPKfS0_Pfii,@function
        .size           _Z31convolutionKernelWithoutPaddingPKfS0_Pfii,(.L_x_64 - _Z31convolutionKernelWithoutPaddingPKfS0_Pfii)
        .other          _Z31convolutionKernelWithoutPaddingPKfS0_Pfii,@"STO_CUDA_ENTRY STV_DEFAULT"
_Z31convolutionKernelWithoutPaddingPKfS0_Pfii:
.text._Z31convolutionKernelWithoutPaddingPKfS0_Pfii:
[----:B------:R-:W-:Y:S01]  /*0000*/  LDC R1, c[0x0][0x37c] ;  /* 0x0000df00ff017b82 */ /* 0x000fe20000000800 */
[----:B------:R-:W0:Y:S07]  /*0010*/  S2R R3, SR_TID.X ;  /* 0x0000000000037919 */ /* 0x000e2e0000002100 */
[----:B------:R-:W0:Y:S01]  /*0020*/  LDC R0, c[0x0][0x360] ;  /* 0x0000d800ff007b82 */ /* 0x000e220000000800 */
[----:B------:R-:W1:Y:S07]  /*0030*/  S2R R2, SR_TID.Y ;  /* 0x0000000000027919 */ /* 0x000e6e0000002200 */
[----:B------:R-:W0:Y:S08]  /*0040*/  S2UR UR4, SR_CTAID.X ;  /* 0x00000000000479c3 */ /* 0x000e300000002500 */
[----:B------:R-:W1:Y:S08]  /*0050*/  S2UR UR5, SR_CTAID.Y ;  /* 0x00000000000579c3 */ /* 0x000e700000002600 */
[----:B------:R-:W1:Y:S08]  /*0060*/  LDC R7, c[0x0][0x364] ;  /* 0x0000d900ff077b82 */ /* 0x000e700000000800 */
[----:B------:R-:W2:Y:S01]  /*0070*/  LDC.64 R8, c[0x0][0x398] ;  /* 0x0000e600ff087b82 */ /* 0x000ea20000000a00 */
[----:B0-----:R-:W-:-:S02]  /*0080*/  IMAD R0, R0, UR4, R3 ;  /* 0x0000000400007c24 */ /* 0x001fc4000f8e0203 */
[----:B-1----:R-:W-:-:S05]  /*0090*/  IMAD R7, R7, UR5, R2 ;  /* 0x0000000507077c24 */ /* 0x002fca000f8e0202 */
[----:B------:R-:W-:Y:S02]  /*00a0*/  VIMNMX R3, PT, PT, R0, R7, !PT ;  /* 0x0000000700037248 */ /* 0x000fe40007fe0100 */
[----:B--2---:R-:W-:-:S04]  /*00b0*/  IADD3 R6, PT, PT, R8, -R9, RZ ;  /* 0x8000000908067210 */ /* 0x004fc80007ffe0ff */
[----:B------:R-:W-:-:S13]  /*00c0*/  ISETP.GT.AND P0, PT, R3, R6, PT ;  /* 0x000000060300720c */ /* 0x000fda0003f04270 */
[----:B------:R-:W-:Y:S05]  /*00d0*/  @P0 EXIT ;  /* 0x000000000000094d */ /* 0x000fea0003800000 */
[----:B------:R-:W-:Y:S01]  /*00e0*/  ISETP.GE.AND P0, PT, R9, 0x1, PT ;  /* 0x000000010900780c */ /* 0x000fe20003f06270 */
[----:B------:R-:W0:Y:S01]  /*00f0*/  LDCU.64 UR10, c[0x0][0x358] ;  /* 0x00006b00ff0a77ac */ /* 0x000e220008000a00 */
[----:B------:R-:W-:-:S11]  /*0100*/  HFMA2 R14, -RZ, RZ, 0, 0 ;  /* 0x00000000ff0e7431 */ /* 0x000fd600000001ff */
[----:B------:R-:W-:Y:S05]  /*0110*/  @!P0 BRA `(.L_x_48) ;  /* 0x0000000800dc8947 */ /* 0x000fea0003800000 */
[----:B------:R-:W1:Y:S01]  /*0120*/  LDCU.64 UR6, c[0x0][0x380] ;  /* 0x00007000ff0677ac */ /* 0x000e620008000a00 */
[C---:B------:R-:W-:Y:S02]  /*0130*/  LOP3.LUT R8, R9.reuse, 0x7ffffff0, RZ, 0xc0, !PT ;  /* 0x7ffffff009087812 */ /* 0x040fe400078ec0ff */
[C---:B------:R-:W-:Y:S01]  /*0140*/  LOP3.LUT R17, R9.reuse, 0xf, RZ, 0xc0, !PT ;  /* 0x0000000f09117812 */ /* 0x040fe200078ec0ff */
[----:B------:R-:W-:Y:S01]  /*0150*/  UMOV UR4, URZ ;  /* 0x000000ff00047c82 */ /* 0x000fe20008000000 */
[C---:B------:R-:W-:Y:S01]  /*0160*/  LOP3.LUT R18, R9.reuse, 0x7, RZ, 0xc0, !PT ;  /* 0x0000000709127812 */ /* 0x040fe200078ec0ff */
[----:B------:R-:W-:Y:S01]  /*0170*/  IMAD.MOV R10, RZ, RZ, -R8 ;  /* 0x000000ffff0a7224 */ /* 0x000fe200078e0a08 */
[----:B------:R-:W-:Y:S02]  /*0180*/  LOP3.LUT R9, R9, 0x3, RZ, 0xc0, !PT ;  /* 0x0000000309097812 */ /* 0x000fe400078ec0ff */
[----:B------:R-:W-:Y:S01]  /*0190*/  MOV R14, RZ ;  /* 0x000000ff000e7202 */ /* 0x000fe20000000f00 */
[----:B-1----:R-:W-:-:S04]  /*01a0*/  UIADD3 UR5, UP0, UPT, UR6, 0x20, URZ ;  /* 0x0000002006057890 */ /* 0x002fc8000ff1e0ff */
[----:B------:R-:W-:-:S12]  /*01b0*/  UIADD3.X UR8, UPT, UPT, URZ, UR7, URZ, UP0, !UPT ;  /* 0x00000007ff087290 */ /* 0x000fd800087fe4ff */
.L_x_54:
[----:B------:R-:W1:Y:S01]  /*01c0*/  LDCU.64 UR6, c[0x0][0x398] ;  /* 0x00007300ff0677ac */ /* 0x000e620008000a00 */
[----:B------:R-:W-:Y:S02]  /*01d0*/  IADD3 R11, PT, PT, R7, UR4, RZ ;  /* 0x00000004070b7c10 */ /* 0x000fe4000fffe0ff */
[----:B------:R-:W-:Y:S01]  /*01e0*/  MOV R16, RZ ;  /* 0x000000ff00107202 */ /* 0x000fe20000000f00 */
[----:B-1----:R-:W-:Y:S02]  /*01f0*/  UISETP.GE.U32.AND UP1, UPT, UR7, 0x10, UPT ;  /* 0x000000100700788c */ /* 0x002fe4000bf26070 */
[----:B------:R-:W-:Y:S01]  /*0200*/  IMAD R11, R11, UR6, R0 ;  /* 0x000000060b0b7c24 */ /* 0x000fe2000f8e0200 */
[----:B------:R-:W-:Y:S02]  /*0210*/  UIMAD UR12, UR4, UR7, URZ ;  /* 0x00000007040c72a4 */ /* 0x000fe4000f8e02ff */
[----:B------:R-:W-:-:S04]  /*0220*/  UIADD3 UR4, UPT, UPT, UR4, 0x1, URZ ;  /* 0x0000000104047890 */ /* 0x000fc8000fffe0ff */
[----:B------:R-:W-:Y:S01]  /*0230*/  UISETP.NE.AND UP0, UPT, UR4, UR7, UPT ;  /* 0x000000070400728c */ /* 0x000fe2000bf05270 */
[----:B------:R-:W-:Y:S10]  /*0240*/  BRA.U !UP1, `(.L_x_49) ;  /* 0x0000000509107547 */ /* 0x000ff4000b800000 */
[----:B------:R-:W1:Y:S01]  /*0250*/  LDCU.64 UR6, c[0x0][0x388] ;  /* 0x00007100ff0677ac */ /* 0x000e620008000a00 */
[----:B------:R-:W-:Y:S01]  /*0260*/  MOV R12, R11 ;  /* 0x0000000b000c7202 */ /* 0x000fe20000000f00 */
[----:B------:R-:W-:Y:S01]  /*0270*/  IMAD.MOV.U32 R13, RZ, RZ, R10 ;  /* 0x000000ffff0d7224 */ /* 0x000fe200078e000a */
[----:B-1----:R-:W-:-:S04]  /*0280*/  UIMAD.WIDE.U32 UR6, UR12, 0x4, UR6 ;  /* 0x000000040c0678a5 */ /* 0x002fc8000f8e0006 */
[----:B------:R-:W-:-:S04]  /*0290*/  UIADD3 UR9, UP1, UPT, UR6, 0x20, URZ ;  /* 0x0000002006097890 */ /* 0x000fc8000ff3e0ff */
[----:B------:R-:W-:Y:S02]  /*02a0*/  UIADD3.X UR6, UPT, UPT, URZ, UR7, URZ, UP1, !UPT ;  /* 0x00000007ff067290 */ /* 0x000fe40008ffe4ff */
[----:B------:R-:W-:-:S04]  /*02b0*/  MOV R15, UR9 ;  /* 0x00000009000f7c02 */ /* 0x000fc80008000f00 */
[----:B------:R-:W-:-:S07]  /*02c0*/  MOV R16, UR6 ;  /* 0x0000000600107c02 */ /* 0x000fce0008000f00 */
.L_x_50:
[----:B------:R-:W-:Y:S01]  /*02d0*/  MOV R4, UR5 ;  /* 0x0000000500047c02 */ /* 0x000fe20008000f00 */
[----:B------:R-:W-:Y:S01]  /*02e0*/  IMAD.U32 R5, RZ, RZ, UR8 ;  /* 0x00000008ff057e24 */ /* 0x000fe2000f8e00ff */
[----:B------:R-:W-:Y:S02]  /*02f0*/  MOV R2, R15 ;  /* 0x0000000f00027202 */ /* 0x000fe40000000f00 */
[----:B------:R-:W-:Y:S01]  /*0300*/  MOV R3, R16 ;  /* 0x0000001000037202 */ /* 0x000fe20000000f00 */
[----:B------:R-:W-:-:S04]  /*0310*/  IMAD.WIDE R4, R12, 0x4, R4 ;  /* 0x000000040c047825 */ /* 0x000fc800078e0204 */
[----:B0-----:R-:W2:Y:S04]  /*0320*/  LDG.E R24, desc[UR10][R2.64+-0x20] ;  /* 0xffffe00a02187981 */ /* 0x001ea8000c1e1900 */
        /* <DEDUP_REMOVED lines=10> */
[----:B--2---:R-:W-:-:S03]  /*03d0*/  FFMA R15, R15, R24, R14 ;  /* 0x000000180f0f7223 */ /* 0x004fc6000000000e */
[----:B------:R-:W2:Y:S04]  /*03e0*/  LDG.E R14, desc[UR10][R2.64+-0xc] ;  /* 0xfffff40a020e7981 */ /* 0x000ea8000c1e1900 */
[----:B------:R-:W2:Y:S01]  /*03f0*/  LDG.E R24, desc[UR10][R2.64] ;  /* 0x0000000a02187981 */ /* 0x000ea2000c1e1900 */
[----:B---3--:R-:W-:-:S03]  /*0400*/  FFMA R26, R26, R25, R15 ;  /* 0x000000191a1a7223 */ /* 0x008fc6000000000f */
[----:B------:R-:W2:Y:S04]  /*0410*/  LDG.E R15, desc[UR10][R4.64+-0xc] ;  /* 0xfffff40a040f7981 */ /* 0x000ea8000c1e1900 */
[----:B------:R-:W3:Y:S01]  /*0420*/  LDG.E R25, desc[UR10][R4.64] ;  /* 0x0000000a04197981 */ /* 0x000ee2000c1e1900 */
[----:B----4-:R-:W-:-:S03]  /*0430*/  FFMA R26, R23, R22, R26 ;  /* 0x00000016171a7223 */ /* 0x010fc6000000001a */
[----:B------:R-:W4:Y:S04]  /*0440*/  LDG.E R22, desc[UR10][R2.64+-0x8] ;  /* 0xfffff80a02167981 */ /* 0x000f28000c1e1900 */
[----:B------:R-:W4:Y:S01]  /*0450*/  LDG.E R23, desc[UR10][R4.64+-0x8] ;  /* 0xfffff80a04177981 */ /* 0x000f22000c1e1900 */
[----:B-----5:R-:W-:-:S03]  /*0460*/  FFMA R26, R21, R20, R26 ;  /* 0x00000014151a7223 */ /* 0x020fc6000000001a */
[----:B------:R-:W5:Y:S04]  /*0470*/  LDG.E R20, desc[UR10][R2.64+-0x4] ;  /* 0xfffffc0a02147981 */ /* 0x000f68000c1e1900 */
[----:B------:R-:W5:Y:S01]  /*0480*/  LDG.E R21, desc[UR10][R4.64+-0x4] ;  /* 0xfffffc0a04157981 */ /* 0x000f62000c1e1900 */
[----:B------:R-:W-:-:S03]  /*0490*/  FFMA R26, R19, R16, R26 ;  /* 0x00000010131a7223 */ /* 0x000fc6000000001a */
[----:B------:R-:W3:Y:S04]  /*04a0*/  LDG.E R19, desc[UR10][R2.64+0x4] ;  /* 0x0000040a02137981 */ /* 0x000ee8000c1e1900 */
[----:B------:R-:W3:Y:S01]  /*04b0*/  LDG.E R16, desc[UR10][R4.64+0x4] ;  /* 0x0000040a04107981 */ /* 0x000ee2000c1e1900 */
[----:B--2---:R-:W-:-:S03]  /*04c0*/  FFMA R14, R15, R14, R26 ;  /* 0x0000000e0f0e7223 */ /* 0x004fc6000000001a */
[----:B------:R-:W2:Y:S04]  /*04d0*/  LDG.E R15, desc[UR10][R2.64+0x8] ;  /* 0x0000080a020f7981 */ /* 0x000ea8000c1e1900 */
[----:B------:R-:W2:Y:S01]  /*04e0*/  LDG.E R26, desc[UR10][R4.64+0x1c] ;  /* 0x00001c0a041a7981 */ /* 0x000ea2000c1e1900 */
[----:B----4-:R-:W-:-:S03]  /*04f0*/  FFMA R22, R23, R22, R14 ;  /* 0x0000001617167223 */ /* 0x010fc6000000000e */
[----:B------:R-:W2:Y:S04]  /*0500*/  LDG.E R14, desc[UR10][R4.64+0x8] ;  /* 0x0000080a040e7981 */ /* 0x000ea8000c1e1900 */
[----:B------:R-:W4:Y:S01]  /*0510*/  LDG.E R23, desc[UR10][R4.64+0x10] ;  /* 0x0000100a04177981 */ /* 0x000f22000c1e1900 */
[----:B-----5:R-:W-:-:S03]  /*0520*/  FFMA R22, R21, R20, R22 ;  /* 0x0000001415167223 */ /* 0x020fc60000000016 */
[----:B------:R-:W5:Y:S01]  /*0530*/  LDG.E R21, desc[UR10][R2.64+0xc] ;  /* 0x00000c0a02157981 */ /* 0x000f62000c1e1900 */
[----:B---3--:R-:W-:-:S03]  /*0540*/  FFMA R25, R25, R24, R22 ;  /* 0x0000001819197223 */ /* 0x008fc60000000016 */
[----:B------:R-:W5:Y:S04]  /*0550*/  LDG.E R20, desc[UR10][R4.64+0xc] ;  /* 0x00000c0a04147981 */ /* 0x000f68000c1e1900 */
[----:B------:R-:W4:Y:S01]  /*0560*/  LDG.E R22, desc[UR10][R2.64+0x10] ;  /* 0x0000100a02167981 */ /* 0x000f22000c1e1900 */
[----:B------:R-:W-:-:S03]  /*0570*/  FFMA R29, R16, R19, R25 ;  /* 0x00000013101d7223 */ /* 0x000fc60000000019 */
[----:B------:R-:W3:Y:S04]  /*0580*/  LDG.E R25, desc[UR10][R2.64+0x14] ;  /* 0x0000140a02197981 */ /* 0x000ee8000c1e1900 */
[----:B------:R-:W3:Y:S04]  /*0590*/  LDG.E R24, desc[UR10][R4.64+0x14] ;  /* 0x0000140a04187981 */ /* 0x000ee8000c1e1900 */
[----:B------:R-:W3:Y:S04]  /*05a0*/  LDG.E R16, desc[UR10][R2.64+0x18] ;  /* 0x0000180a02107981 */ /* 0x000ee8000c1e1900 */
[----:B------:R-:W3:Y:S01]  /*05b0*/  LDG.E R19, desc[UR10][R4.64+0x18] ;  /* 0x0000180a04137981 */ /* 0x000ee2000c1e1900 */
[----:B------:R-:W-:-:S04]  /*05c0*/  IADD3 R13, PT, PT, R13, 0x10, RZ ;  /* 0x000000100d0d7810 */ /* 0x000fc80007ffe0ff */
[----:B------:R-:W-:Y:S02]  /*05d0*/  ISETP.NE.AND P0, PT, R13, RZ, PT ;  /* 0x000000ff0d00720c */ /* 0x000fe40003f05270 */
[----:B------:R-:W-:Y:S01]  /*05e0*/  IADD3 R12, PT, PT, R12, 0x10, RZ ;  /* 0x000000100c0c7810 */ /* 0x000fe20007ffe0ff */
[----:B--2---:R-:W-:-:S04]  /*05f0*/  FFMA R15, R14, R15, R29 ;  /* 0x0000000f0e0f7223 */ /* 0x004fc8000000001d */
[----:B-----5:R-:W-:-:S04]  /*0600*/  FFMA R20, R20, R21, R15 ;  /* 0x0000001514147223 */ /* 0x020fc8000000000f */
[----:B----4-:R-:W-:Y:S01]  /*0610*/  FFMA R23, R23, R22, R20 ;  /* 0x0000001617177223 */ /* 0x010fe20000000014 */
[----:B------:R-:W-:-:S03]  /*0620*/  IADD3 R15, P1, PT, R2, 0x40, RZ ;  /* 0x00000040020f7810 */ /* 0x000fc60007f3e0ff */
[----:B---3--:R-:W-:-:S04]  /*0630*/  FFMA R24, R24, R25, R23 ;  /* 0x0000001918187223 */ /* 0x008fc80000000017 */
[----:B------:R-:W-:Y:S01]  /*0640*/  FFMA R19, R19, R16, R24 ;  /* 0x0000001013137223 */ /* 0x000fe20000000018 */
[----:B------:R-:W-:-:S03]  /*0650*/  IMAD.X R16, RZ, RZ, R3, P1 ;  /* 0x000000ffff107224 */ /* 0x000fc600008e0603 */
[----:B------:R-:W-:Y:S01]  /*0660*/  FFMA R14, R26, R27, R19 ;  /* 0x0000001b1a0e7223 */ /* 0x000fe20000000013 */
[----:B------:R-:W-:Y:S06]  /*0670*/  @P0 BRA `(.L_x_50) ;  /* 0xfffffffc00140947 */ /* 0x000fec000383ffff */
[----:B------:R-:W-:-:S07]  /*0680*/  MOV R16, R8 ;  /* 0x0000000800107202 */ /* 0x000fce0000000f00 */
.L_x_49:
[----:B------:R-:W-:-:S13]  /*0690*/  ISETP.NE.AND P0, PT, R17, RZ, PT ;  /* 0x000000ff1100720c */ /* 0x000fda0003f05270 */
[----:B------:R-:W-:Y:S05]  /*06a0*/  @!P0 BRA `(.L_x_51) ;  /* 0x0000000400748947 */ /* 0x000fea0003800000 */
[----:B------:R-:W-:Y:S02]  /*06b0*/  IADD3 R2, PT, PT, R17, -0x1, RZ ;  /* 0xffffffff11027810 */ /* 0x000fe40007ffe0ff */
[----:B------:R-:W-:Y:S02]  /*06c0*/  ISETP.NE.AND P0, PT, R18, RZ, PT ;  /* 0x000000ff1200720c */ /* 0x000fe40003f05270 */
[----:B------:R-:W-:-:S13]  /*06d0*/  ISETP.GE.U32.AND P1, PT, R2, 0x7, PT ;  /* 0x000000070200780c */ /* 0x000fda0003f26070 */
[----:B------:R-:W-:Y:S05]  /*06e0*/  @!P1 BRA `(.L_x_52) ;  /* 0x0000000000909947 */ /* 0x000fea0003800000 */
[----:B------:R-:W1:Y:S01]  /*06f0*/  LDC.64 R12, c[0x0][0x388] ;  /* 0x0000e200ff0c7b82 */ /* 0x000e620000000a00 */
[----:B------:R-:W-:Y:S01]  /*0700*/  IADD3 R5, PT, PT, R11, R16, RZ ;  /* 0x000000100b057210 */ /* 0x000fe20007ffe0ff */
[----:B------:R-:W-:-:S06]  /*0710*/  VIADD R15, R16, UR12 ;  /* 0x0000000c100f7c36 */ /* 0x000fcc0008000000 */
[----:B------:R-:W2:Y:S01]  /*0720*/  LDC.64 R2, c[0x0][0x380] ;  /* 0x0000e000ff027b82 */ /* 0x000ea20000000a00 */
[----:B-1----:R-:W-:-:S05]  /*0730*/  IMAD.WIDE.U32 R12, R15, 0x4, R12 ;  /* 0x000000040f0c7825 */ /* 0x002fca00078e000c */
[----:B0-----:R-:W3:Y:S01]  /*0740*/  LDG.E R23, desc[UR10][R12.64] ;  /* 0x0000000a0c177981 */ /* 0x001ee2000c1e1900 */
[----:B--2---:R-:W-:Y:S02]  /*0750*/  IMAD.WIDE R2, R5, 0x4, R2 ;  /* 0x0000000405027825 */ /* 0x004fe400078e0202 */
[----:B------:R-:W0:Y:S03]  /*0760*/  LDC.64 R4, c[0x0][0x388] ;  /* 0x0000e200ff047b82 */ /* 0x000e260000000a00 */
[----:B------:R-:W3:Y:S01]  /*0770*/  LDG.E R21, desc[UR10][R2.64] ;  /* 0x0000000a02157981 */ /* 0x000ee2000c1e1900 */
[----:B------:R-:W-:-:S03]  /*0780*/  IADD3 R15, P1, PT, R16, UR12, RZ ;  /* 0x0000000c100f7c10 */ /* 0x000fc6000ff3e0ff */
[----:B------:R-:W2:Y:S01]  /*0790*/  LDG.E R19, desc[UR10][R2.64+0x8] ;  /* 0x0000080a02137981 */ /* 0x000ea2000c1e1900 */
[----:B------:R-:W-:-:S03]  /*07a0*/  IADD3.X R20, PT, PT, RZ, RZ, RZ, P1, !PT ;  /* 0x000000ffff147210 */ /* 0x000fc60000ffe4ff */
[----:B------:R-:W4:Y:S04]  /*07b0*/  LDG.E R12, desc[UR10][R2.64+0xc] ;  /* 0x00000c0a020c7981 */ /* 0x000f28000c1e1900 */
[----:B------:R-:W5:Y:S01]  /*07c0*/  LDG.E R25, desc[UR10][R2.64+0x1c] ;  /* 0x00001c0a02197981 */ /* 0x000f62000c1e1900 */
[----:B0-----:R-:W-:-:S04]  /*07d0*/  LEA R4, P1, R15, R4, 0x2 ;  /* 0x000000040f047211 */ /* 0x001fc800078210ff */
[----:B------:R-:W-:Y:S02]  /*07e0*/  LEA.HI.X R5, R15, R5, R20, 0x2, P1 ;  /* 0x000000050f057211 */ /* 0x000fe400008f1414 */
[----:B------:R-:W2:Y:S04]  /*07f0*/  LDG.E R15, desc[UR10][R2.64+0x4] ;  /* 0x0000040a020f7981 */ /* 0x000ea8000c1e1900 */
[----:B------:R-:W2:Y:S04]  /*0800*/  LDG.E R20, desc[UR10][R4.64+0x4] ;  /* 0x0000040a04147981 */ /* 0x000ea8000c1e1900 */
[----:B------:R-:W4:Y:S04]  /*0810*/  LDG.E R22, desc[UR10][R4.64+0x8] ;  /* 0x0000080a04167981 */ /* 0x000f28000c1e1900 */
[----:B------:R-:W5:Y:S04]  /*0820*/  LDG.E R13, desc[UR10][R4.64+0xc] ;  /* 0x00000c0a040d7981 */ /* 0x000f68000c1e1900 */
[----:B------:R-:W5:Y:S04]  /*0830*/  LDG.E R24, desc[UR10][R4.64+0x10] ;  /* 0x0000100a04187981 */ /* 0x000f68000c1e1900 */
[----:B------:R-:W5:Y:S04]  /*0840*/  LDG.E R26, desc[UR10][R4.64+0x14] ;  /* 0x0000140a041a7981 */ /* 0x000f68000c1e1900 */
[----:B------:R-:W5:Y:S04]  /*0850*/  LDG.E R27, desc[UR10][R4.64+0x18] ;  /* 0x0000180a041b7981 */ /* 0x000f68000c1e1900 */
[----:B------:R-:W5:Y:S01]  /*0860*/  LDG.E R28, desc[UR10][R4.64+0x1c] ;  /* 0x00001c0a041c7981 */ /* 0x000f62000c1e1900 */
[----:B---3--:R-:W-:-:S03]  /*0870*/  FFMA R29, R21, R23, R14 ;  /* 0x00000017151d7223 */ /* 0x008fc6000000000e */
[----:B------:R-:W3:Y:S04]  /*0880*/  LDG.E R23, desc[UR10][R2.64+0x10] ;  /* 0x0000100a02177981 */ /* 0x000ee8000c1e1900 */
[----:B------:R-:W3:Y:S04]  /*0890*/  LDG.E R21, desc[UR10][R2.64+0x14] ;  /* 0x0000140a02157981 */ /* 0x000ee8000c1e1900 */
[----:B------:R-:W3:Y:S01]  /*08a0*/  LDG.E R14, desc[UR10][R2.64+0x18] ;  /* 0x0000180a020e7981 */ /* 0x000ee2000c1e1900 */
[----:B--2---:R-:W-:-:S04]  /*08b0*/  FFMA R20, R15, R20, R29 ;  /* 0x000000140f147223 */ /* 0x004fc8000000001d */
[----:B----4-:R-:W-:-:S04]  /*08c0*/  FFMA R19, R19, R22, R20 ;  /* 0x0000001613137223 */ /* 0x010fc80000000014 */
[----:B-----5:R-:W-:Y:S01]  /*08d0*/  FFMA R12, R12, R13, R19 ;  /* 0x0000000d0c0c7223 */ /* 0x020fe20000000013 */
[----:B------:R-:W-:-:S03]  /*08e0*/  IADD3 R16, PT, PT, R16, 0x8, RZ ;  /* 0x0000000810107810 */ /* 0x000fc60007ffe0ff */
[----:B---3--:R-:W-:-:S04]  /*08f0*/  FFMA R12, R23, R24, R12 ;  /* 0x00000018170c7223 */ /* 0x008fc8000000000c */
[----:B------:R-:W-:-:S04]  /*0900*/  FFMA R21, R21, R26, R12 ;  /* 0x0000001a15157223 */ /* 0x000fc8000000000c */
[----:B------:R-:W-:-:S04]  /*0910*/  FFMA R14, R14, R27, R21 ;  /* 0x0000001b0e0e7223 */ /* 0x000fc80000000015 */
[----:B------:R-:W-:-:S07]  /*0920*/  FFMA R14, R25, R28, R14 ;  /* 0x0000001c190e7223 */ /* 0x000fce000000000e */
.L_x_52:
[----:B------:R-:W-:Y:S05]  /*0930*/  @!P0 BRA `(.L_x_51) ;  /* 0x0000000000d08947 */ /* 0x000fea0003800000 */
[----:B------:R-:W-:Y:S01]  /*0940*/  VIADD R2, R18, 0xffffffff ;  /* 0xffffffff12027836 */ /* 0x000fe20000000000 */
[----:B------:R-:W-:-:S04]  /*0950*/  ISETP.NE.AND P0, PT, R9, RZ, PT ;  /* 0x000000ff0900720c */ /* 0x000fc80003f05270 */
[----:B------:R-:W-:-:S13]  /*0960*/  ISETP.GE.U32.AND P1, PT, R2, 0x3, PT ;  /* 0x000000030200780c */ /* 0x000fda0003f26070 */
[----:B------:R-:W-:Y:S05]  /*0970*/  @!P1 BRA `(.L_x_53) ;  /* 0x0000000000609947 */ /* 0x000fea0003800000 */
[----:B------:R-:W1:Y:S01]  /*0980*/  LDC.64 R4, c[0x0][0x388] ;  /* 0x0000e200ff047b82 */ /* 0x000e620000000a00 */
[C---:B------:R-:W-:Y:S02]  /*0990*/  IADD3 R19, PT, PT, R16.reuse, UR12, RZ ;  /* 0x0000000c10137c10 */ /* 0x040fe4000fffe0ff */
[----:B------:R-:W-:Y:S02]  /*09a0*/  IADD3 R20, P1, PT, R16, UR12, RZ ;  /* 0x0000000c10147c10 */ /* 0x000fe4000ff3e0ff */
[----:B------:R-:W-:-:S03]  /*09b0*/  IADD3 R15, PT, PT, R11, R16, RZ ;  /* 0x000000100b0f7210 */ /* 0x000fc60007ffe0ff */
[----:B------:R-:W2:Y:S08]  /*09c0*/  LDC.64 R2, c[0x0][0x388] ;  /* 0x0000e200ff027b82 */ /* 0x000eb00000000a00 */
[----:B------:R-:W3:Y:S01]  /*09d0*/  LDC.64 R12, c[0x0][0x380] ;  /* 0x0000e000ff0c7b82 */ /* 0x000ee20000000a00 */
[----:B-1----:R-:W-:Y:S01]  /*09e0*/  IMAD.WIDE.U32 R4, R19, 0x4, R4 ;  /* 0x0000000413047825 */ /* 0x002fe200078e0004 */
[----:B------:R-:W-:-:S05]  /*09f0*/  IADD3.X R19, PT, PT, RZ, RZ, RZ, P1, !PT ;  /* 0x000000ffff137210 */ /* 0x000fca0000ffe4ff */
[----:B0-----:R-:W4:Y:S01]  /*0a00*/  LDG.E R4, desc[UR10][R4.64] ;  /* 0x0000000a04047981 */ /* 0x001f22000c1e1900 */
[----:B--2---:R-:W-:-:S04]  /*0a10*/  LEA R2, P1, R20, R2, 0x2 ;  /* 0x0000000214027211 */ /* 0x004fc800078210ff */
[----:B------:R-:W-:Y:S01]  /*0a20*/  LEA.HI.X R3, R20, R3, R19, 0x2, P1 ;  /* 0x0000000314037211 */ /* 0x000fe200008f1413 */
[----:B---3--:R-:W-:-:S04]  /*0a30*/  IMAD.WIDE R12, R15, 0x4, R12 ;  /* 0x000000040f0c7825 */ /* 0x008fc800078e020c */
[----:B------:R-:W2:Y:S04]  /*0a40*/  LDG.E R19, desc[UR10][R2.64+0x4] ;  /* 0x0000040a02137981 */ /* 0x000ea8000c1e1900 */
[----:B------:R-:W4:Y:S04]  /*0a50*/  LDG.E R15, desc[UR10][R12.64] ;  /* 0x0000000a0c0f7981 */ /* 0x000f28000c1e1900 */
[----:B------:R-:W2:Y:S04]  /*0a60*/  LDG.E R20, desc[UR10][R12.64+0x4] ;  /* 0x0000040a0c147981 */ /* 0x000ea8000c1e1900 */
[----:B------:R-:W3:Y:S04]  /*0a70*/  LDG.E R22, desc[UR10][R12.64+0x8] ;  /* 0x0000080a0c167981 */ /* 0x000ee8000c1e1900 */
[----:B------:R-:W3:Y:S04]  /*0a80*/  LDG.E R21, desc[UR10][R2.64+0x8] ;  /* 0x0000080a02157981 */ /* 0x000ee8000c1e1900 */
[----:B------:R-:W5:Y:S04]  /*0a90*/  LDG.E R24, desc[UR10][R12.64+0xc] ;  /* 0x00000c0a0c187981 */ /* 0x000f68000c1e1900 */
[----:B------:R-:W5:Y:S01]  /*0aa0*/  LDG.E R23, desc[UR10][R2.64+0xc] ;  /* 0x00000c0a02177981 */ /* 0x000f62000c1e1900 */
[----:B------:R-:W-:-:S02]  /*0ab0*/  VIADD R16, R16, 0x4 ;  /* 0x0000000410107836 */ /* 0x000fc40000000000 */
[----:B----4-:R-:W-:-:S04]  /*0ac0*/  FFMA R15, R15, R4, R14 ;  /* 0x000000040f0f7223 */ /* 0x010fc8000000000e */
[----:B--2---:R-:W-:-:S04]  /*0ad0*/  FFMA R15, R20, R19, R15 ;  /* 0x00000013140f7223 */ /* 0x004fc8000000000f */
[----:B---3--:R-:W-:-:S04]  /*0ae0*/  FFMA R15, R22, R21, R15 ;  /* 0x00000015160f7223 */ /* 0x008fc8000000000f */
[----:B-----5:R-:W-:-:S07]  /*0af0*/  FFMA R14, R24, R23, R15 ;  /* 0x00000017180e7223 */ /* 0x020fce000000000f */
.L_x_53:
[----:B------:R-:W-:Y:S05]  /*0b00*/  @!P0 BRA `(.L_x_51) ;  /* 0x00000000005c8947 */ /* 0x000fea0003800000 */
[----:B------:R-:W1:Y:S01]  /*0b10*/  LDC.64 R4, c[0x0][0x388] ;  /* 0x0000e200ff047b82 */ /* 0x000e620000000a00 */
[----:B------:R-:W-:Y:S02]  /*0b20*/  IADD3 R13, PT, PT, R16, UR12, RZ ;  /* 0x0000000c100d7c10 */ /* 0x000fe4000fffe0ff */
[----:B------:R-:W-:-:S05]  /*0b30*/  IADD3 R11, PT, PT, R11, R16, RZ ;  /* 0x000000100b0b7210 */ /* 0x000fca0007ffe0ff */
[----:B------:R-:W2:Y:S01]  /*0b40*/  LDC.64 R2, c[0x0][0x380] ;  /* 0x0000e000ff027b82 */ /* 0x000ea20000000a00 */
[----:B-1----:R-:W-:-:S06]  /*0b50*/  IMAD.WIDE.U32 R4, R13, 0x4, R4 ;  /* 0x000000040d047825 */ /* 0x002fcc00078e0004 */
[----:B0-----:R-:W3:Y:S01]  /*0b60*/  LDG.E R4, desc[UR10][R4.64] ;  /* 0x0000000a04047981 */ /* 0x001ee2000c1e1900 */
[----:B--2---:R-:W-:-:S05]  /*0b70*/  IMAD.WIDE R2, R11, 0x4, R2 ;  /* 0x000000040b027825 */ /* 0x004fca00078e0202 */
[----:B------:R-:W3:Y:S01]  /*0b80*/  LDG.E R11, desc[UR10][R2.64] ;  /* 0x0000000a020b7981 */ /* 0x000ee2000c1e1900 */
[----:B------:R-:W-:Y:S01]  /*0b90*/  ISETP.NE.AND P0, PT, R9, 0x1, PT ;  /* 0x000000010900780c */ /* 0x000fe20003f05270 */
[----:B---3--:R-:W-:-:S12]  /*0ba0*/  FFMA R14, R11, R4, R14 ;  /* 0x000000040b0e7223 */ /* 0x008fd8000000000e */
[----:B------:R-:W-:Y:S05]  /*0bb0*/  @!P0 BRA `(.L_x_51) ;  /* 0x0000000000308947 */ /* 0x000fea0003800000 */
[----:B------:R-:W0:Y:S01]  /*0bc0*/  LDC.64 R4, c[0x0][0x388] ;  /* 0x0000e200ff047b82 */ /* 0x000e220000000a00 */
[----:B------:R-:W-:Y:S02]  /*0bd0*/  IADD3 R11, P1, PT, R16, UR12, RZ ;  /* 0x0000000c100b7c10 */ /* 0x000fe4000ff3e0ff */
[----:B------:R-:W-:Y:S02]  /*0be0*/  ISETP.NE.AND P0, PT, R9, 0x2, PT ;  /* 0x000000020900780c */ /* 0x000fe40003f05270 */
[----:B------:R-:W-:-:S11]  /*0bf0*/  IADD3.X R12, PT, PT, RZ, RZ, RZ, P1, !PT ;  /* 0x000000ffff0c7210 */ /* 0x000fd60000ffe4ff */
[----:B------:R-:W2:Y:S01]  /*0c00*/  @P0 LDG.E R13, desc[UR10][R2.64+0x8] ;  /* 0x0000080a020d0981 */ /* 0x000ea2000c1e1900 */
[----:B0-----:R-:W-:-:S04]  /*0c10*/  LEA R4, P1, R11, R4, 0x2 ;  /* 0x000000040b047211 */ /* 0x001fc800078210ff */
[----:B------:R-:W-:Y:S02]  /*0c20*/  LEA.HI.X R5, R11, R5, R12, 0x2, P1 ;  /* 0x000000050b057211 */ /* 0x000fe400008f140c */
[----:B------:R-:W3:Y:S04]  /*0c30*/  LDG.E R11, desc[UR10][R2.64+0x4] ;  /* 0x0000040a020b7981 */ /* 0x000ee8000c1e1900 */
[----:B------:R-:W3:Y:S04]  /*0c40*/  LDG.E R12, desc[UR10][R4.64+0x4] ;  /* 0x0000040a040c7981 */ /* 0x000ee8000c1e1900 */
[----:B------:R-:W2:Y:S01]  /*0c50*/  @P0 LDG.E R15, desc[UR10][R4.64+0x8] ;  /* 0x0000080a040f0981 */ /* 0x000ea2000c1e1900 */
[----:B---3--:R-:W-:-:S04]  /*0c60*/  FFMA R14, R11, R12, R14 ;  /* 0x0000000c0b0e7223 */ /* 0x008fc8000000000e */
[----:B--2---:R-:W-:-:S07]  /*0c70*/  @P0 FFMA R14, R13, R15, R14 ;  /* 0x0000000f0d0e0223 */ /* 0x004fce000000000e */
.L_x_51:
[----:B------:R-:W-:Y:S05]  /*0c80*/  BRA.U UP0, `(.L_x_54) ;  /* 0xfffffff5004c7547 */ /* 0x000fea000b83ffff */
.L_x_48:
[----:B------:R-:W1:Y:S01]  /*0c90*/  LDC.64 R2, c[0x0][0x390] ;  /* 0x0000e400ff027b82 */ /* 0x000e620000000a00 */
[----:B------:R-:W-:-:S05]  /*0ca0*/  IMAD R7, R7, R6, R7 ;  /* 0x0000000607077224 */ /* 0x000fca00078e0207 */
[----:B------:R-:W-:-:S05]  /*0cb0*/  IADD3 R7, PT, PT, R0, R7, RZ ;  /* 0x0000000700077210 */ /* 0x000fca0007ffe0ff */
[----:B-1----:R-:W-:-:S05]  /*0cc0*/  IMAD.WIDE R2, R7, 0x4, R2 ;  /* 0x0000000407027825 */ /* 0x002fca00078e0202 */
[----:B0-----:R-:W-:Y:S01]  /*0cd0*/  STG.E desc[UR10][R2.64], R14 ;  /* 0x0000000e02007986 */ /* 0x001fe2000c10190a */
[----:B------:R-:W-:Y:S05]  /*0ce0*/  EXIT ;  /* 0x000000000000794d */ /* 0x000fea0003800000 */
.L_x_55:
        /* <DEDUP_REMOVED lines=9> */
.L_x_64:


//--------------------- .nv.shared.reserved.0     --------------------------
	.section	.nv.shared.reserved.0,"aw",@nobits
	.weak		__nv_reservedSMEM_offset_0_alias
	.size		__nv_reservedSMEM_offset_0_alias, 0, 64
	.other		__nv_reservedSMEM_offset_0_alias,@"STO_CUDA_RESERVED_SHARED STV_DEFAULT"
__nv_reservedSMEM_offset_0_alias:
	.zero		0
	.zero		64


//--------------------- .nv.constant0._Z18applySigmoidKernelPfS_i --------------------------
	.section	.nv.constant0._Z18applySigmoidKernelPfS_i,"a",@progbits
	.sectionflags	@""
	.align	4
.nv.constant0._Z18applySigmoidKernelPfS_i:
	.zero		916


//--------------------- .nv.constant0._Z20averagePoolingKernelPKfPfiii --------------------------
	.section	.nv.constant0._Z20averagePoolingKernelPKfPfiii,"a",@progbits
	.sectionflags	@""
	.align	4
.nv.constant0._Z20averagePoolingKernelPKfPfiii:
	.zero		924


//--------------------- .nv.constant0._Z16maxPoolingKernelPKfPfiii --------------------------
	.section	.nv.constant0._Z16maxPoolingKernelPKfPfiii,"a",@progbits
	.sectionflags	@""
	.align	4
.nv.constant0._Z16maxPoolingKernelPKfPfiii:
	.zero		924


//--------------------- .nv.constant0._Z15applyTanhKernelPfi --------------------------
	.section	.nv.constant0._Z15applyTanhKernelPfi,"a",@progbits
	.sectionflags	@""
	.align	4
.nv.constant0._Z15applyTanhKernelPfi:
	.zero		908


//--------------------- .nv.constant0._Z15applyReLUKernelPfi --------------------------
	.section	.nv.constant0._Z15applyReLUKernelPfi,"a",@progbits
	.sectionflags	@""
	.align	4
.nv.constant0._Z15applyReLUKernelPfi:
	.zero		908


//--------------------- .nv.constant0._Z28convolutionKernelWithPaddingPKfS0_Pfii --------------------------
	.section	.nv.constant0._Z28convolutionKernelWithPaddingPKfS0_Pfii,"a",@progbits
	.sectionflags	@""
	.align	4
.nv.constant0._Z28convolutionKernelWithPaddingPKfS0_Pfii:
	.zero		928


//--------------------- .nv.constant0._Z31convolutionKernelWithoutPaddingPKfS0_Pfii --------------------------
	.section	.nv.constant0._Z31convolutionKernelWithoutPaddingPKfS0_Pfii,"a",@progbits
	.sectionflags	@""
	.align	4
.nv.constant0._Z31convolutionKernelWithoutPaddingPKfS0_Pfii:
	.zero		928


//--------------------- SYMBOLS --------------------------

	.type		.nv.reservedSmem.offset0,@object
	.size		.nv.reservedSmem.offset0,0x4
